// auto-generated by cutlass_sweep.gemm — config: {"arch": "sm_100", "cluster_m": 8, "cluster_n": 1, "dtype": "fp32", "dtype_b": "fp32", "layout": "nt", "stages": 0, "tile_k": 32, "tile_m": 256, "tile_n": 64}
#include "cutlass/cutlass.h"
#include "cutlass/gemm/collective/collective_builder.hpp"
#include "cutlass/gemm/device/gemm_universal_adapter.h"
#include "cutlass/gemm/kernel/gemm_universal.hpp"
#include "cutlass/epilogue/collective/collective_builder.hpp"

using ElemA = float;
using ElemB = float;
using ElemCD = float;
using Acc  = float;
using TileShape    = cute::Shape<cute::_256, cute::_64, cute::_32>;
using ClusterShape = cute::Shape<cute::_8, cute::_1, cute::_1>;

using CollectiveEpilogue = typename cutlass::epilogue::collective::CollectiveBuilder<
    cutlass::arch::Sm100, cutlass::arch::OpClassTensorOp,
    TileShape, ClusterShape,
    cutlass::epilogue::collective::EpilogueTileAuto,
    Acc, Acc,
    ElemCD, cutlass::layout::RowMajor, 128 / cutlass::sizeof_bits<ElemCD>::value,
    ElemCD, cutlass::layout::RowMajor, 128 / cutlass::sizeof_bits<ElemCD>::value,
    cutlass::epilogue::collective::EpilogueScheduleAuto
  >::CollectiveOp;

using CollectiveMainloop = typename cutlass::gemm::collective::CollectiveBuilder<
    cutlass::arch::Sm100, cutlass::arch::OpClassTensorOp,
    ElemA, cutlass::layout::RowMajor, 128 / cutlass::sizeof_bits<ElemA>::value,
    ElemB, cutlass::layout::ColumnMajor, 128 / cutlass::sizeof_bits<ElemB>::value,
    Acc,
    TileShape, ClusterShape,
    cutlass::gemm::collective::StageCountAutoCarveout<static_cast<int>(sizeof(typename CollectiveEpilogue::SharedStorage))>,
    cutlass::gemm::collective::KernelScheduleAuto
  >::CollectiveOp;

using GemmKernel = cutlass::gemm::kernel::GemmUniversal<
    cute::Shape<int,int,int,int>,
    CollectiveMainloop,
    CollectiveEpilogue
>;
using Gemm = cutlass::gemm::device::GemmUniversalAdapter<GemmKernel>;

// Force the device kernel symbol into the cubin without needing a host main.
auto* _anchor = &cutlass::device_kernel<GemmKernel>;


// ===== COMPILED SASS (sm_100a) =====

	.target	sm_100a

	.elftype	@"ET_EXEC"


//--------------------- .note.nv.tkinfo           --------------------------
	.section	.note.nv.tkinfo,"",@"SHT_NOTE"
	.sectionflags	@"SHF_NOTE_NV_TKINFO"
	.tkinfo
        /*0018*/ 	.word	0x00000002
        /*0030*/ 	.string	""
        /*0030*/ 	.string	"ptxas"
        /*0030*/ 	.string	"Cuda compilation tools, release 13.0, V13.0.88"
        /*0030*/ 	.string	"Build cuda_13.0.r13.0/compiler.36424714_0"
        /*0030*/ 	.string	"-arch sm_100a -m 64 "



//--------------------- .note.nv.cuinfo           --------------------------
	.section	.note.nv.cuinfo,"",@"SHT_NOTE"
	.sectionflags	@"SHF_NOTE_NV_CUINFO"
        /*0018*/ 	.short	0x0002
        /*001a*/ 	.short	0x0064
        /*001c*/ 	.short	0x0082
	.zero		2


//--------------------- .nv.info                  --------------------------
	.section	.nv.info,"",@"SHT_CUDA_INFO"
	.align	4


	//----- nvinfo : EIATTR_REGCOUNT
	.align		4
        /*0000*/ 	.byte	0x04, 0x2f
        /*0002*/ 	.short	(.L_19 - .L_18)
	.align		4
.L_18:
        /*0004*/ 	.word	index@(_ZN7cutlass13device_kernelINS_4gemm6kernel13GemmUniversalIN4cute5tupleIJiiiiEEENS1_10collective13CollectiveMmaINS1_35MainloopSm100TmaUmmaWarpSpecializedILi9ELi2ELi4ENS5_IJNS4_1CILi8EEENSA_ILi1EEESC_EEEEENS5_IJNSA_ILi256EEENSA_ILi64EEENSA_ILi32EEEEEEfNS5_IJlSC_lEEEfSJ_NS4_8TiledMMAINS4_8MMA_AtomIJNS4_23SM100_MMA_TF32_2x1SM_SSINS_10tfloat32_tESN_fLi256ELi64ELNS4_4UMMA5MajorE0ELSP_0ELNSO_7ScaleInE0ELSQ_0EEEEEENS4_6LayoutINS5_IJSC_SC_SC_EEENS5_IJNSA_ILi0EEESV_SV_EEEEENS5_IJNS4_10UnderscoreESY_SY_EEEEENS4_18SM100_TMA_2SM_LOADENS4_14ComposedLayoutINS4_7SwizzleILi3ELi4ELi3EEENS4_18smem_ptr_flag_bitsILi32EEENST_INS5_IJSB_SH_EEENS5_IJSH_SC_EEEEEEEvNS4_8identityENS4_28SM100_TMA_2SM_LOAD_MULTICASTES1A_vS1B_EENS_8epilogue10collective18CollectiveEpilogueINS1E_23Sm100TmaWarpSpecializedILi4ELi2ELi16ELb1ELb0EEEJNS5_IJNSA_ILi128EEESG_SH_EEENS5_IJNST_IS1J_SC_EENST_INSA_ILi16EEESC_EEEEEfSJ_fSJ_NS1E_6fusion15FusionCallbacksIS1I_NS1P_17LinearCombinationIffffLNS_15FloatRoundStyleE2EEES1K_S1O_JEEENS4_5SM1004TMEM4LOAD26SM100_TMEM_LOAD_32dp32b16xENS4_13SM90_TMA_LOADENS12_INS13_ILi2ELi4ELi3EEES16_NST_INS5_IJSB_S1M_EEENS5_IJS1M_SC_EEEEEEENS4_39AutoVectorizingCopyWithAssumedAlignmentILi128EEENS4_14SM90_TMA_STOREES24_S26_S26_EEEvvEEEEvNT_6ParamsE)
        /*0008*/ 	.word	0x0000004c


	//----- nvinfo : EIATTR_FRAME_SIZE
	.align		4
.L_19:
        /*000c*/ 	.byte	0x04, 0x11
        /*000e*/ 	.short	(.L_21 - .L_20)
	.align		4
.L_20:
        /*0010*/ 	.word	index@($__internal_2_$__cuda_sm10x_tcgen05_guardrail_trap_unallocated_columns_being_dealloced)
        /*0014*/ 	.word	0x00000000


	//----- nvinfo : EIATTR_FRAME_SIZE
	.align		4
.L_21:
        /*0018*/ 	.byte	0x04, 0x11
        /*001a*/ 	.short	(.L_23 - .L_22)
	.align		4
.L_22:
        /*001c*/ 	.word	index@($__internal_1_$__cuda_sm10x_tcgen05_guardrail_trap_phase_invalid_during_alloc)
        /*0020*/ 	.word	0x00000000


	//----- nvinfo : EIATTR_FRAME_SIZE
	.align		4
.L_23:
        /*0024*/ 	.byte	0x04, 0x11
        /*0026*/ 	.short	(.L_25 - .L_24)
	.align		4
.L_24:
        /*0028*/ 	.word	index@($__internal_0_$__cuda_sm10x_tcgen05_guardrail_trap_col_being_dealloced_not_returned_by_alloc)
        /*002c*/ 	.word	0x00000000


	//----- nvinfo : EIATTR_FRAME_SIZE
	.align		4
.L_25:
        /*0030*/ 	.byte	0x04, 0x11
        /*0032*/ 	.short	(.L_27 - .L_26)
	.align		4
.L_26:
        /*0034*/ 	.word	index@(_ZN7cutlass13device_kernelINS_4gemm6kernel13GemmUniversalIN4cute5tupleIJiiiiEEENS1_10collective13CollectiveMmaINS1_35MainloopSm100TmaUmmaWarpSpecializedILi9ELi2ELi4ENS5_IJNS4_1CILi8EEENSA_ILi1EEESC_EEEEENS5_IJNSA_ILi256EEENSA_ILi64EEENSA_ILi32EEEEEEfNS5_IJlSC_lEEEfSJ_NS4_8TiledMMAINS4_8MMA_AtomIJNS4_23SM100_MMA_TF32_2x1SM_SSINS_10tfloat32_tESN_fLi256ELi64ELNS4_4UMMA5MajorE0ELSP_0ELNSO_7ScaleInE0ELSQ_0EEEEEENS4_6LayoutINS5_IJSC_SC_SC_EEENS5_IJNSA_ILi0EEESV_SV_EEEEENS5_IJNS4_10UnderscoreESY_SY_EEEEENS4_18SM100_TMA_2SM_LOADENS4_14ComposedLayoutINS4_7SwizzleILi3ELi4ELi3EEENS4_18smem_ptr_flag_bitsILi32EEENST_INS5_IJSB_SH_EEENS5_IJSH_SC_EEEEEEEvNS4_8identityENS4_28SM100_TMA_2SM_LOAD_MULTICASTES1A_vS1B_EENS_8epilogue10collective18CollectiveEpilogueINS1E_23Sm100TmaWarpSpecializedILi4ELi2ELi16ELb1ELb0EEEJNS5_IJNSA_ILi128EEESG_SH_EEENS5_IJNST_IS1J_SC_EENST_INSA_ILi16EEESC_EEEEEfSJ_fSJ_NS1E_6fusion15FusionCallbacksIS1I_NS1P_17LinearCombinationIffffLNS_15FloatRoundStyleE2EEES1K_S1O_JEEENS4_5SM1004TMEM4LOAD26SM100_TMEM_LOAD_32dp32b16xENS4_13SM90_TMA_LOADENS12_INS13_ILi2ELi4ELi3EEES16_NST_INS5_IJSB_S1M_EEENS5_IJS1M_SC_EEEEEEENS4_39AutoVectorizingCopyWithAssumedAlignmentILi128EEENS4_14SM90_TMA_STOREES24_S26_S26_EEEvvEEEEvNT_6ParamsE)
        /*0038*/ 	.word	0x00000000


	//----- nvinfo : EIATTR_MIN_STACK_SIZE
	.align		4
.L_27:
        /*003c*/ 	.byte	0x04, 0x12
        /*003e*/ 	.short	(.L_29 - .L_28)
	.align		4
.L_28:
        /*0040*/ 	.word	index@(_ZN7cutlass13device_kernelINS_4gemm6kernel13GemmUniversalIN4cute5tupleIJiiiiEEENS1_10collective13CollectiveMmaINS1_35MainloopSm100TmaUmmaWarpSpecializedILi9ELi2ELi4ENS5_IJNS4_1CILi8EEENSA_ILi1EEESC_EEEEENS5_IJNSA_ILi256EEENSA_ILi64EEENSA_ILi32EEEEEEfNS5_IJlSC_lEEEfSJ_NS4_8TiledMMAINS4_8MMA_AtomIJNS4_23SM100_MMA_TF32_2x1SM_SSINS_10tfloat32_tESN_fLi256ELi64ELNS4_4UMMA5MajorE0ELSP_0ELNSO_7ScaleInE0ELSQ_0EEEEEENS4_6LayoutINS5_IJSC_SC_SC_EEENS5_IJNSA_ILi0EEESV_SV_EEEEENS5_IJNS4_10UnderscoreESY_SY_EEEEENS4_18SM100_TMA_2SM_LOADENS4_14ComposedLayoutINS4_7SwizzleILi3ELi4ELi3EEENS4_18smem_ptr_flag_bitsILi32EEENST_INS5_IJSB_SH_EEENS5_IJSH_SC_EEEEEEEvNS4_8identityENS4_28SM100_TMA_2SM_LOAD_MULTICASTES1A_vS1B_EENS_8epilogue10collective18CollectiveEpilogueINS1E_23Sm100TmaWarpSpecializedILi4ELi2ELi16ELb1ELb0EEEJNS5_IJNSA_ILi128EEESG_SH_EEENS5_IJNST_IS1J_SC_EENST_INSA_ILi16EEESC_EEEEEfSJ_fSJ_NS1E_6fusion15FusionCallbacksIS1I_NS1P_17LinearCombinationIffffLNS_15FloatRoundStyleE2EEES1K_S1O_JEEENS4_5SM1004TMEM4LOAD26SM100_TMEM_LOAD_32dp32b16xENS4_13SM90_TMA_LOADENS12_INS13_ILi2ELi4ELi3EEES16_NST_INS5_IJSB_S1M_EEENS5_IJS1M_SC_EEEEEEENS4_39AutoVectorizingCopyWithAssumedAlignmentILi128EEENS4_14SM90_TMA_STOREES24_S26_S26_EEEvvEEEEvNT_6ParamsE)
        /*0044*/ 	.word	0x00000000
.L_29:


//--------------------- .nv.compat                --------------------------
	.section	.nv.compat,"",@"SHT_CUDA_COMPAT_INFO"
	.align	4
        /*0000*/ 	.byte	0x02, 0x09, 0x01, 0x00, 0x02, 0x02, 0x02, 0x00, 0x02, 0x05, 0x05, 0x00, 0x03, 0x07, 0x01, 0x01
        /*0010*/ 	.byte	0x02, 0x03, 0x01, 0x00, 0x02, 0x06, 0x01, 0x00, 0x04, 0x0b, 0x08, 0x00, 0x09, 0x00, 0x00, 0x00
        /*0020*/ 	.byte	0x00, 0x00, 0x00, 0x00


//--------------------- .nv.info._ZN7cutlass13device_kernelINS_4gemm6kernel13GemmUniversalIN4cute5tupleIJiiiiEEENS1_10collective13CollectiveMmaINS1_35MainloopSm100TmaUmmaWarpSpecializedILi9ELi2ELi4ENS5_IJNS4_1CILi8EEENSA_ILi1EEESC_EEEEENS5_IJNSA_ILi256EEENSA_ILi64EEENSA_ILi32EEEEEEfNS5_IJlSC_lEEEfSJ_NS4_8TiledMMAINS4_8MMA_AtomIJNS4_23SM100_MMA_TF32_2x1SM_SSINS_10tfloat32_tESN_fLi256ELi64ELNS4_4UMMA5MajorE0ELSP_0ELNSO_7ScaleInE0ELSQ_0EEEEEENS4_6LayoutINS5_IJSC_SC_SC_EEENS5_IJNSA_ILi0EEESV_SV_EEEEENS5_IJNS4_10UnderscoreESY_SY_EEEEENS4_18SM100_TMA_2SM_LOADENS4_14ComposedLayoutINS4_7SwizzleILi3ELi4ELi3EEENS4_18smem_ptr_flag_bitsILi32EEENST_INS5_IJSB_SH_EEENS5_IJSH_SC_EEEEEEEvNS4_8identityENS4_28SM100_TMA_2SM_LOAD_MULTICASTES1A_vS1B_EENS_8epilogue10collective18CollectiveEpilogueINS1E_23Sm100TmaWarpSpecializedILi4ELi2ELi16ELb1ELb0EEEJNS5_IJNSA_ILi128EEESG_SH_EEENS5_IJNST_IS1J_SC_EENST_INSA_ILi16EEESC_EEEEEfSJ_fSJ_NS1E_6fusion15FusionCallbacksIS1I_NS1P_17LinearCombinationIffffLNS_15FloatRoundStyleE2EEES1K_S1O_JEEENS4_5SM1004TMEM4LOAD26SM100_TMEM_LOAD_32dp32b16xENS4_13SM90_TMA_LOADENS12_INS13_ILi2ELi4ELi3EEES16_NST_INS5_IJSB_S1M_EEENS5_IJS1M_SC_EEEEEEENS4_39AutoVectorizingCopyWithAssumedAlignmentILi128EEENS4_14SM90_TMA_STOREES24_S26_S26_EEEvvEEEEvNT_6ParamsE --------------------------
	.section	.nv.info._ZN7cutlass13device_kernelINS_4gemm6kernel13GemmUniversalIN4cute5tupleIJiiiiEEENS1_10collective13CollectiveMmaINS1_35MainloopSm100TmaUmmaWarpSpecializedILi9ELi2ELi4ENS5_IJNS4_1CILi8EEENSA_ILi1EEESC_EEEEENS5_IJNSA_ILi256EEENSA_ILi64EEENSA_ILi32EEEEEEfNS5_IJlSC_lEEEfSJ_NS4_8TiledMMAINS4_8MMA_AtomIJNS4_23SM100_MMA_TF32_2x1SM_SSINS_10tfloat32_tESN_fLi256ELi64ELNS4_4UMMA5MajorE0ELSP_0ELNSO_7ScaleInE0ELSQ_0EEEEEENS4_6LayoutINS5_IJSC_SC_SC_EEENS5_IJNSA_ILi0EEESV_SV_EEEEENS5_IJNS4_10UnderscoreESY_SY_EEEEENS4_18SM100_TMA_2SM_LOADENS4_14ComposedLayoutINS4_7SwizzleILi3ELi4ELi3EEENS4_18smem_ptr_flag_bitsILi32EEENST_INS5_IJSB_SH_EEENS5_IJSH_SC_EEEEEEEvNS4_8identityENS4_28SM100_TMA_2SM_LOAD_MULTICASTES1A_vS1B_EENS_8epilogue10collective18CollectiveEpilogueINS1E_23Sm100TmaWarpSpecializedILi4ELi2ELi16ELb1ELb0EEEJNS5_IJNSA_ILi128EEESG_SH_EEENS5_IJNST_IS1J_SC_EENST_INSA_ILi16EEESC_EEEEEfSJ_fSJ_NS1E_6fusion15FusionCallbacksIS1I_NS1P_17LinearCombinationIffffLNS_15FloatRoundStyleE2EEES1K_S1O_JEEENS4_5SM1004TMEM4LOAD26SM100_TMEM_LOAD_32dp32b16xENS4_13SM90_TMA_LOADENS12_INS13_ILi2ELi4ELi3EEES16_NST_INS5_IJSB_S1M_EEENS5_IJS1M_SC_EEEEEEENS4_39AutoVectorizingCopyWithAssumedAlignmentILi128EEENS4_14SM90_TMA_STOREES24_S26_S26_EEEvvEEEEvNT_6ParamsE,"",@"SHT_CUDA_INFO"
	.sectionflags	@""
	.align	4


	//----- nvinfo : EIATTR_CUDA_API_VERSION
	.align		4
        /*0000*/ 	.byte	0x04, 0x37
        /*0002*/ 	.short	(.L_31 - .L_30)
.L_30:
        /*0004*/ 	.word	0x00000082


	//----- nvinfo : EIATTR_KPARAM_INFO
	.align		4
.L_31:
        /*0008*/ 	.byte	0x04, 0x17
        /*000a*/ 	.short	(.L_33 - .L_32)
.L_32:
        /*000c*/ 	.word	0x00000000
        /*0010*/ 	.short	0x0000
        /*0012*/ 	.short	0x0000
        /*0014*/ 	.byte	0x00, 0xf0, 0x01, 0x20


	//----- nvinfo : EIATTR_AT_ENTRY_FRAGMENTS
	.align		4
.L_33:
        /*0018*/ 	.byte	0x04, 0x4f
        /*001a*/ 	.short	(.L_35 - .L_34)


	//   ....[0]....
.L_34:
        /*001c*/ 	.word	0x00000007


	//----- nvinfo : EIATTR_RESERVED_SMEM_USED
	.align		4
.L_35:
        /*0020*/ 	.byte	0x01, 0x41
	.zero		2


	//----- nvinfo : EIATTR_SPARSE_MMA_MASK
	.align		4
        /*0024*/ 	.byte	0x03, 0x50
        /*0026*/ 	.short	0x0000


	//----- nvinfo : EIATTR_TCGEN05_2CTA_USED
	.align		4
        /*0028*/ 	.byte	0x01, 0x52
	.zero		2


	//----- nvinfo : EIATTR_MAXREG_COUNT
	.align		4
        /*002c*/ 	.byte	0x03, 0x1b
        /*002e*/ 	.short	0x00ff


	//----- nvinfo : EIATTR_NUM_BARRIERS
	.align		4
        /*0030*/ 	.byte	0x02, 0x4c
        /*0032*/ 	.byte	0x07
	.zero		1


	//----- nvinfo : EIATTR_EXTERNS
	.align		4
        /*0034*/ 	.byte	0x04, 0x0f
        /*0036*/ 	.short	(.L_37 - .L_36)


	//   ....[0]....
	.align		4
.L_36:
        /*0038*/ 	.word	index@(__assertfail)


	//----- nvinfo : EIATTR_MERCURY_ISA_VERSION
	.align		4
.L_37:
        /*003c*/ 	.byte	0x03, 0x5f
        /*003e*/ 	.short	0x0101


	//----- nvinfo : EIATTR_INT_WARP_WIDE_INSTR_OFFSETS
	.align		4
        /*0040*/ 	.byte	0x04, 0x31
        /*0042*/ 	.short	(.L_39 - .L_38)


	//   ....[0]....
.L_38:
        /*0044*/ 	.word	0x00000eb0


	//   ....[1]....
        /*0048*/ 	.word	0x00000f60


	//   ....[2]....
        /*004c*/ 	.word	0x000047d0


	//   ....[3]....
        /*0050*/ 	.word	0x00004800


	//   ....[4]....
        /*0054*/ 	.word	0x00004820


	//   ....[5]....
        /*0058*/ 	.word	0x00005420


	//   ....[6]....
        /*005c*/ 	.word	0x00005480


	//   ....[7]....
        /*0060*/ 	.word	0x00005560


	//   ....[8]....
        /*0064*/ 	.word	0x000055e0


	//   ....[9]....
        /*0068*/ 	.word	0x000056d0


	//   ....[10]....
        /*006c*/ 	.word	0x00005760


	//   ....[11]....
        /*0070*/ 	.word	0x00005850


	//   ....[12]....
        /*0074*/ 	.word	0x00005900


	//----- nvinfo : EIATTR_COOP_GROUP_MASK_REGIDS
	.align		4
.L_39:
        /*0078*/ 	.byte	0x04, 0x29
        /*007a*/ 	.short	(.L_41 - .L_40)


	//   ....[0]....
.L_40:
        /*007c*/ 	.word	0xffffffff


	//   ....[1]....
        /*0080*/ 	.word	0xffffffff


	//   ....[2]....
        /*0084*/ 	.word	0xffffffff


	//   ....[3]....
        /*0088*/ 	.word	0xffffffff


	//   ....[4]....
        /*008c*/ 	.word	0xffffffff


	//   ....[5]....
        /*0090*/ 	.word	0xffffffff


	//   ....[6]....
        /*0094*/ 	.word	0xffffffff


	//   ....[7]....
        /*0098*/ 	.word	0xffffffff


	//   ....[8]....
        /*009c*/ 	.word	0xffffffff


	//   ....[9]....
        /*00a0*/ 	.word	0xffffffff


	//   ....[10]....
        /*00a4*/ 	.word	0xffffffff


	//   ....[11]....
        /*00a8*/ 	.word	0xffffffff


	//   ....[12]....
        /*00ac*/ 	.word	0xffffffff


	//   ....[13]....
        /*00b0*/ 	.word	0xffffffff


	//----- nvinfo : EIATTR_COOP_GROUP_INSTR_OFFSETS
	.align		4
.L_41:
        /*00b4*/ 	.byte	0x04, 0x28
        /*00b6*/ 	.short	(.L_43 - .L_42)


	//   ....[0]....
.L_42:
        /*00b8*/ 	.word	0x000000b0


	//   ....[1]....
        /*00bc*/ 	.word	0x00000520


	//   ....[2]....
        /*00c0*/ 	.word	0x000007c0


	//   ....[3]....
        /*00c4*/ 	.word	0x00000960


	//   ....[4]....
        /*00c8*/ 	.word	0x00000a60


	//   ....[5]....
        /*00cc*/ 	.word	0x00000bd0


	//   ....[6]....
        /*00d0*/ 	.word	0x00000d70


	//   ....[7]....
        /*00d4*/ 	.word	0x00000fd0


	//   ....[8]....
        /*00d8*/ 	.word	0x000023f0


	//   ....[9]....
        /*00dc*/ 	.word	0x000035b0


	//   ....[10]....
        /*00e0*/ 	.word	0x00003a80


	//   ....[11]....
        /*00e4*/ 	.word	0x00003ab0


	//   ....[12]....
        /*00e8*/ 	.word	0x000046d0


	//   ....[13]....
        /*00ec*/ 	.word	0x000048e0


	//----- nvinfo : EIATTR_VRC_CTA_INIT_COUNT
	.align		4
.L_43:
        /*00f0*/ 	.byte	0x02, 0x4a
        /*00f2*/ 	.byte	0x80
	.zero		1


	//----- nvinfo : EIATTR_SYSCALL_OFFSETS
	.align		4
        /*00f4*/ 	.byte	0x04, 0x46
        /*00f6*/ 	.short	(.L_45 - .L_44)


	//   ....[0]....
.L_44:
        /*00f8*/ 	.word	0x00006550


	//   ....[1]....
        /*00fc*/ 	.word	0x00006640


	//   ....[2]....
        /*0100*/ 	.word	0x00006de0


	//   ....[3]....
        /*0104*/ 	.word	0x00007560


	//   ....[4]....
        /*0108*/ 	.word	0x00007cc0


	//   ....[5]....
        /*010c*/ 	.word	0x00008410


	//----- nvinfo : EIATTR_MBARRIER_INSTR_OFFSETS
	.align		4
.L_45:
        /*0110*/ 	.byte	0x04, 0x39
        /*0112*/ 	.short	(.L_47 - .L_46)


	//   ....[0]....
.L_46:
        /*0114*/ 	.word	0x00000680
        /*0118*/ 	.word	0x000000ff
        /*011c*/ 	.word	0x00000000
        /*0120*/ 	.short	0x0100
        /*0122*/ 	.byte	0x04
	.zero		1


	//   ....[1]....
        /*0124*/ 	.word	0x00000690
        /*0128*/ 	.word	0x000000ff
        /*012c*/ 	.word	0x00000048
        /*0130*/ 	.short	0x0100
        /*0132*/ 	.byte	0x04
	.zero		1


	//   ....[2]....
        /*0134*/ 	.word	0x000006a0
        /*0138*/ 	.word	0x000000ff
        /*013c*/ 	.word	0x00000008
        /*0140*/ 	.short	0x0100
        /*0142*/ 	.byte	0x04
	.zero		1


	//   ....[3]....
        /*0144*/ 	.word	0x000006b0
        /*0148*/ 	.word	0x000000ff
        /*014c*/ 	.word	0x00000050
        /*0150*/ 	.short	0x0100
        /*0152*/ 	.byte	0x04
	.zero		1


	//   ....[4]....
        /*0154*/ 	.word	0x000006c0
        /*0158*/ 	.word	0x000000ff
        /*015c*/ 	.word	0x00000010
        /*0160*/ 	.short	0x0100
        /*0162*/ 	.byte	0x04
	.zero		1


	//   ....[5]....
        /*0164*/ 	.word	0x000006d0
        /*0168*/ 	.word	0x000000ff
        /*016c*/ 	.word	0x00000058
        /*0170*/ 	.short	0x0100
        /*0172*/ 	.byte	0x04
	.zero		1


	//   ....[6]....
        /*0174*/ 	.word	0x000006e0
        /*0178*/ 	.word	0x000000ff
        /*017c*/ 	.word	0x00000018
        /*0180*/ 	.short	0x0100
        /*0182*/ 	.byte	0x04
	.zero		1


	//   ....[7]....
        /*0184*/ 	.word	0x000006f0
        /*0188*/ 	.word	0x000000ff
        /*018c*/ 	.word	0x00000060
        /*0190*/ 	.short	0x0100
        /*0192*/ 	.byte	0x04
	.zero		1


	//   ....[8]....
        /*0194*/ 	.word	0x00000700
        /*0198*/ 	.word	0x000000ff
        /*019c*/ 	.word	0x00000020
        /*01a0*/ 	.short	0x0100
        /*01a2*/ 	.byte	0x04
	.zero		1


	//   ....[9]....
        /*01a4*/ 	.word	0x00000710
        /*01a8*/ 	.word	0x000000ff
        /*01ac*/ 	.word	0x00000068
        /*01b0*/ 	.short	0x0100
        /*01b2*/ 	.byte	0x04
	.zero		1


	//   ....[10]....
        /*01b4*/ 	.word	0x00000720
        /*01b8*/ 	.word	0x000000ff
        /*01bc*/ 	.word	0x00000028
        /*01c0*/ 	.short	0x0100
        /*01c2*/ 	.byte	0x04
	.zero		1


	//   ....[11]....
        /*01c4*/ 	.word	0x00000730
        /*01c8*/ 	.word	0x000000ff
        /*01cc*/ 	.word	0x00000070
        /*01d0*/ 	.short	0x0100
        /*01d2*/ 	.byte	0x04
	.zero		1


	//   ....[12]....
        /*01d4*/ 	.word	0x00000740
        /*01d8*/ 	.word	0x000000ff
        /*01dc*/ 	.word	0x00000030
        /*01e0*/ 	.short	0x0100
        /*01e2*/ 	.byte	0x04
	.zero		1


	//   ....[13]....
        /*01e4*/ 	.word	0x00000750
        /*01e8*/ 	.word	0x000000ff
        /*01ec*/ 	.word	0x00000078
        /*01f0*/ 	.short	0x0100
        /*01f2*/ 	.byte	0x04
	.zero		1


	//   ....[14]....
        /*01f4*/ 	.word	0x00000760
        /*01f8*/ 	.word	0x000000ff
        /*01fc*/ 	.word	0x00000038
        /*0200*/ 	.short	0x0100
        /*0202*/ 	.byte	0x04
	.zero		1


	//   ....[15]....
        /*0204*/ 	.word	0x00000770
        /*0208*/ 	.word	0x000000ff
        /*020c*/ 	.word	0x00000080
        /*0210*/ 	.short	0x0100
        /*0212*/ 	.byte	0x04
	.zero		1


	//   ....[16]....
        /*0214*/ 	.word	0x00000780
        /*0218*/ 	.word	0x000000ff
        /*021c*/ 	.word	0x00000040
        /*0220*/ 	.short	0x0100
        /*0222*/ 	.byte	0x04
	.zero		1


	//   ....[17]....
        /*0224*/ 	.word	0x00000790
        /*0228*/ 	.word	0x000000ff
        /*022c*/ 	.word	0x00000088
        /*0230*/ 	.short	0x0100
        /*0232*/ 	.byte	0x04
	.zero		1


	//   ....[18]....
        /*0234*/ 	.word	0x000008d0
        /*0238*/ 	.word	0x000000ff
        /*023c*/ 	.word	0x00000090
        /*0240*/ 	.short	0x0100
        /*0242*/ 	.byte	0x04
	.zero		1


	//   ....[19]....
        /*0244*/ 	.word	0x000008e0
        /*0248*/ 	.word	0x000000ff
        /*024c*/ 	.word	0x000000b0
        /*0250*/ 	.short	0x0100
        /*0252*/ 	.byte	0x04
	.zero		1


	//   ....[20]....
        /*0254*/ 	.word	0x000008f0
        /*0258*/ 	.word	0x000000ff
        /*025c*/ 	.word	0x00000098
        /*0260*/ 	.short	0x0100
        /*0262*/ 	.byte	0x04
	.zero		1


	//   ....[21]....
        /*0264*/ 	.word	0x00000900
        /*0268*/ 	.word	0x000000ff
        /*026c*/ 	.word	0x000000b8
        /*0270*/ 	.short	0x0100
        /*0272*/ 	.byte	0x04
	.zero		1


	//   ....[22]....
        /*0274*/ 	.word	0x00000910
        /*0278*/ 	.word	0x000000ff
        /*027c*/ 	.word	0x000000a0
        /*0280*/ 	.short	0x0100
        /*0282*/ 	.byte	0x04
	.zero		1


	//   ....[23]....
        /*0284*/ 	.word	0x00000920
        /*0288*/ 	.word	0x000000ff
        /*028c*/ 	.word	0x000000c0
        /*0290*/ 	.short	0x0100
        /*0292*/ 	.byte	0x04
	.zero		1


	//   ....[24]....
        /*0294*/ 	.word	0x00000930
        /*0298*/ 	.word	0x000000ff
        /*029c*/ 	.word	0x000000a8
        /*02a0*/ 	.short	0x0100
        /*02a2*/ 	.byte	0x04
	.zero		1


	//   ....[25]....
        /*02a4*/ 	.word	0x00000940
        /*02a8*/ 	.word	0x000000ff
        /*02ac*/ 	.word	0x000000c8
        /*02b0*/ 	.short	0x0100
        /*02b2*/ 	.byte	0x04
	.zero		1


	//   ....[26]....
        /*02b4*/ 	.word	0x00000a30
        /*02b8*/ 	.word	0x000000ff
        /*02bc*/ 	.word	0x000000d0
        /*02c0*/ 	.short	0x0100
        /*02c2*/ 	.byte	0x06
	.zero		1


	//   ....[27]....
        /*02c4*/ 	.word	0x00000a40
        /*02c8*/ 	.word	0x000000ff
        /*02cc*/ 	.word	0x000000d8
        /*02d0*/ 	.short	0x0100
        /*02d2*/ 	.byte	0x06
	.zero		1


	//   ....[28]....
        /*02d4*/ 	.word	0x00000b80
        /*02d8*/ 	.word	0x000000ff
        /*02dc*/ 	.word	0x000000e0
        /*02e0*/ 	.short	0x0100
        /*02e2*/ 	.byte	0x06
	.zero		1


	//   ....[29]....
        /*02e4*/ 	.word	0x00000b90
        /*02e8*/ 	.word	0x000000ff
        /*02ec*/ 	.word	0x000000f0
        /*02f0*/ 	.short	0x0100
        /*02f2*/ 	.byte	0x06
	.zero		1


	//   ....[30]....
        /*02f4*/ 	.word	0x00000ba0
        /*02f8*/ 	.word	0x000000ff
        /*02fc*/ 	.word	0x000000e8
        /*0300*/ 	.short	0x0100
        /*0302*/ 	.byte	0x06
	.zero		1


	//   ....[31]....
        /*0304*/ 	.word	0x00000bb0
        /*0308*/ 	.word	0x000000ff
        /*030c*/ 	.word	0x000000f8
        /*0310*/ 	.short	0x0100
        /*0312*/ 	.byte	0x06
	.zero		1


	//   ....[32]....
        /*0314*/ 	.word	0x00000ce0
        /*0318*/ 	.word	0x000000ff
        /*031c*/ 	.word	0x00000100
        /*0320*/ 	.short	0x0100
        /*0322*/ 	.byte	0x04
	.zero		1


	//   ....[33]....
        /*0324*/ 	.word	0x00000cf0
        /*0328*/ 	.word	0x000000ff
        /*032c*/ 	.word	0x00000120
        /*0330*/ 	.short	0x0100
        /*0332*/ 	.byte	0x04
	.zero		1


	//   ....[34]....
        /*0334*/ 	.word	0x00000d00
        /*0338*/ 	.word	0x000000ff
        /*033c*/ 	.word	0x00000108
        /*0340*/ 	.short	0x0100
        /*0342*/ 	.byte	0x04
	.zero		1


	//   ....[35]....
        /*0344*/ 	.word	0x00000d10
        /*0348*/ 	.word	0x000000ff
        /*034c*/ 	.word	0x00000128
        /*0350*/ 	.short	0x0100
        /*0352*/ 	.byte	0x04
	.zero		1


	//   ....[36]....
        /*0354*/ 	.word	0x00000d20
        /*0358*/ 	.word	0x000000ff
        /*035c*/ 	.word	0x00000110
        /*0360*/ 	.short	0x0100
        /*0362*/ 	.byte	0x04
	.zero		1


	//   ....[37]....
        /*0364*/ 	.word	0x00000d30
        /*0368*/ 	.word	0x000000ff
        /*036c*/ 	.word	0x00000130
        /*0370*/ 	.short	0x0100
        /*0372*/ 	.byte	0x04
	.zero		1


	//   ....[38]....
        /*0374*/ 	.word	0x00000d40
        /*0378*/ 	.word	0x000000ff
        /*037c*/ 	.word	0x00000118
        /*0380*/ 	.short	0x0100
        /*0382*/ 	.byte	0x04
	.zero		1


	//   ....[39]....
        /*0384*/ 	.word	0x00000d50
        /*0388*/ 	.word	0x000000ff
        /*038c*/ 	.word	0x00000138
        /*0390*/ 	.short	0x0100
        /*0392*/ 	.byte	0x04
	.zero		1


	//   ....[40]....
        /*0394*/ 	.word	0x00000e50
        /*0398*/ 	.word	0x000000ff
        /*039c*/ 	.word	0x00000140
        /*03a0*/ 	.short	0x0100
        /*03a2*/ 	.byte	0x04
	.zero		1


	//   ....[41]....
        /*03a4*/ 	.word	0x00000e60
        /*03a8*/ 	.word	0x000000ff
        /*03ac*/ 	.word	0x00000150
        /*03b0*/ 	.short	0x0100
        /*03b2*/ 	.byte	0x04
	.zero		1


	//   ....[42]....
        /*03b4*/ 	.word	0x00000e70
        /*03b8*/ 	.word	0x000000ff
        /*03bc*/ 	.word	0x00000148
        /*03c0*/ 	.short	0x0100
        /*03c2*/ 	.byte	0x04
	.zero		1


	//   ....[43]....
        /*03c4*/ 	.word	0x00000e80
        /*03c8*/ 	.word	0x000000ff
        /*03cc*/ 	.word	0x00000158
        /*03d0*/ 	.short	0x0100
        /*03d2*/ 	.byte	0x04
	.zero		1


	//   ....[44]....
        /*03d4*/ 	.word	0x00000f80
        /*03d8*/ 	.word	0x000000ff
        /*03dc*/ 	.word	0x00000160
        /*03e0*/ 	.short	0x0100
        /*03e2*/ 	.byte	0x06
	.zero		1


	//   ....[45]....
        /*03e4*/ 	.word	0x00001c30
        /*03e8*/ 	.word	0x00000000
        /*03ec*/ 	.word	0x00000150
        /*03f0*/ 	.short	0x010a
        /*03f2*/ 	.byte	0xff
	.zero		1


	//   ....[46]....
        /*03f4*/ 	.word	0x00001c60
        /*03f8*/ 	.word	0x00000000
        /*03fc*/ 	.word	0x00000140
        /*0400*/ 	.short	0x0101
        /*0402*/ 	.byte	0xff
	.zero		1


	//   ....[47]....
        /*0404*/ 	.word	0x00001d00
        /*0408*/ 	.word	0x000000ff
        /*040c*/ 	.word	0x00000048
        /*0410*/ 	.short	0x010a
        /*0412*/ 	.byte	0x04
	.zero		1


	//   ....[48]....
        /*0414*/ 	.word	0x00001dd0
        /*0418*/ 	.word	0x000000ff
        /*041c*/ 	.word	0x00000048
        /*0420*/ 	.short	0x010a
        /*0422*/ 	.byte	0x21
	.zero		1


	//   ....[49]....
        /*0424*/ 	.word	0x00001f80
        /*0428*/ 	.word	0x000000ff
        /*042c*/ 	.word	0x00000048
        /*0430*/ 	.short	0x010a
        /*0432*/ 	.byte	0x05
	.zero		1


	//   ....[50]....
        /*0434*/ 	.word	0x000020a0
        /*0438*/ 	.word	0x000000ff
        /*043c*/ 	.word	0x000000d8
        /*0440*/ 	.short	0x0101
        /*0442*/ 	.byte	0x0d
	.zero		1


	//   ....[51]....
        /*0444*/ 	.word	0x000020c0
        /*0448*/ 	.word	0x000000ff
        /*044c*/ 	.word	0x00000048
        /*0450*/ 	.short	0x010a
        /*0452*/ 	.byte	0x04
	.zero		1


	//   ....[52]....
        /*0454*/ 	.word	0x00002140
        /*0458*/ 	.word	0x000000ff
        /*045c*/ 	.word	0x00000048
        /*0460*/ 	.short	0x010a
        /*0462*/ 	.byte	0x09
	.zero		1


	//   ....[53]....
        /*0464*/ 	.word	0x00002310
        /*0468*/ 	.word	0x000000ff
        /*046c*/ 	.word	0x00000048
        /*0470*/ 	.short	0x010a
        /*0472*/ 	.byte	0x05
	.zero		1


	//   ....[54]....
        /*0474*/ 	.word	0x00002420
        /*0478*/ 	.word	0x00000003
        /*047c*/ 	.word	0x000000e0
        /*0480*/ 	.short	0x010a
        /*0482*/ 	.byte	0xff
	.zero		1


	//   ....[55]....
        /*0484*/ 	.word	0x00002570
        /*0488*/ 	.word	0x00000000
        /*048c*/ 	.word	0x00000000
        /*0490*/ 	.short	0x0101
        /*0492*/ 	.byte	0xff
	.zero		1


	//   ....[56]....
        /*0494*/ 	.word	0x00002b30
        /*0498*/ 	.word	0x000000ff
        /*049c*/ 	.word	0x00000000
        /*04a0*/ 	.short	0x010a
        /*04a2*/ 	.byte	0x04
	.zero		1


	//   ....[57]....
        /*04a4*/ 	.word	0x00002bc0
        /*04a8*/ 	.word	0x000000ff
        /*04ac*/ 	.word	0x00000000
        /*04b0*/ 	.short	0x010a
        /*04b2*/ 	.byte	0x05
	.zero		1


	//   ....[58]....
        /*04b4*/ 	.word	0x00002c50
        /*04b8*/ 	.word	0x000000ff
        /*04bc*/ 	.word	0x00000000
        /*04c0*/ 	.short	0x010a
        /*04c2*/ 	.byte	0x05
	.zero		1


	//   ....[59]....
        /*04c4*/ 	.word	0x00002ce0
        /*04c8*/ 	.word	0x000000ff
        /*04cc*/ 	.word	0x00000000
        /*04d0*/ 	.short	0x010a
        /*04d2*/ 	.byte	0x05
	.zero		1


	//   ....[60]....
        /*04d4*/ 	.word	0x00002d70
        /*04d8*/ 	.word	0x000000ff
        /*04dc*/ 	.word	0x00000000
        /*04e0*/ 	.short	0x010a
        /*04e2*/ 	.byte	0x05
	.zero		1


	//   ....[61]....
        /*04e4*/ 	.word	0x00002e00
        /*04e8*/ 	.word	0x000000ff
        /*04ec*/ 	.word	0x00000000
        /*04f0*/ 	.short	0x010a
        /*04f2*/ 	.byte	0x05
	.zero		1


	//   ....[62]....
        /*04f4*/ 	.word	0x00002e90
        /*04f8*/ 	.word	0x000000ff
        /*04fc*/ 	.word	0x00000000
        /*0500*/ 	.short	0x010a
        /*0502*/ 	.byte	0x05
	.zero		1


	//   ....[63]....
        /*0504*/ 	.word	0x00002f20
        /*0508*/ 	.word	0x000000ff
        /*050c*/ 	.word	0x00000000
        /*0510*/ 	.short	0x010a
        /*0512*/ 	.byte	0x05
	.zero		1


	//   ....[64]....
        /*0514*/ 	.word	0x00002fc0
        /*0518*/ 	.word	0x00000000
        /*051c*/ 	.word	0x00000000
        /*0520*/ 	.short	0x010a
        /*0522*/ 	.byte	0xff
	.zero		1


	//   ....[65]....
        /*0524*/ 	.word	0x00003100
        /*0528*/ 	.word	0x00000000
        /*052c*/ 	.word	0x00000140
        /*0530*/ 	.short	0x010a
        /*0532*/ 	.byte	0xff
	.zero		1


	//   ....[66]....
        /*0534*/ 	.word	0x00003170
        /*0538*/ 	.word	0x00000000
        /*053c*/ 	.word	0x00000000
        /*0540*/ 	.short	0x0101
        /*0542*/ 	.byte	0xff
	.zero		1


	//   ....[67]....
        /*0544*/ 	.word	0x00003190
        /*0548*/ 	.word	0x000000ff
        /*054c*/ 	.word	0x000000f0
        /*0550*/ 	.short	0x010a
        /*0552*/ 	.byte	0x04
	.zero		1


	//   ....[68]....
        /*0554*/ 	.word	0x000032b0
        /*0558*/ 	.word	0x00000000
        /*055c*/ 	.word	0x000000e0
        /*0560*/ 	.short	0x010a
        /*0562*/ 	.byte	0xff
	.zero		1


	//   ....[69]....
        /*0564*/ 	.word	0x000033b0
        /*0568*/ 	.word	0x00000000
        /*056c*/ 	.word	0x00000000
        /*0570*/ 	.short	0x0101
        /*0572*/ 	.byte	0xff
	.zero		1


	//   ....[70]....
        /*0574*/ 	.word	0x00003440
        /*0578*/ 	.word	0x000000ff
        /*057c*/ 	.word	0x000000f0
        /*0580*/ 	.short	0x0106
        /*0582*/ 	.byte	0x04
	.zero		1


	//   ....[71]....
        /*0584*/ 	.word	0x00003460
        /*0588*/ 	.word	0x000000ff
        /*058c*/ 	.word	0x000000f0
        /*0590*/ 	.short	0x010a
        /*0592*/ 	.byte	0x04
	.zero		1


	//   ....[72]....
        /*0594*/ 	.word	0x000034f0
        /*0598*/ 	.word	0x000000ff
        /*059c*/ 	.word	0x000000f0
        /*05a0*/ 	.short	0x0106
        /*05a2*/ 	.byte	0x07
	.zero		1


	//   ....[73]....
        /*05a4*/ 	.word	0x00003530
        /*05a8*/ 	.word	0x00000000
        /*05ac*/ 	.word	0x000000f0
        /*05b0*/ 	.short	0x010a
        /*05b2*/ 	.byte	0xff
	.zero		1


	//   ....[74]....
        /*05b4*/ 	.word	0x00003780
        /*05b8*/ 	.word	0x000000ff
        /*05bc*/ 	.word	0x00000008
        /*05c0*/ 	.short	0x010a
        /*05c2*/ 	.byte	0x05
	.zero		1


	//   ....[75]....
        /*05c4*/ 	.word	0x000037a0
        /*05c8*/ 	.word	0x000000ff
        /*05cc*/ 	.word	0x00000008
        /*05d0*/ 	.short	0x010a
        /*05d2*/ 	.byte	0x05
	.zero		1


	//   ....[76]....
        /*05d4*/ 	.word	0x00003930
        /*05d8*/ 	.word	0x000000ff
        /*05dc*/ 	.word	0x00000008
        /*05e0*/ 	.short	0x010a
        /*05e2*/ 	.byte	0x05
	.zero		1


	//   ....[77]....
        /*05e4*/ 	.word	0x00003950
        /*05e8*/ 	.word	0x000000ff
        /*05ec*/ 	.word	0x00000008
        /*05f0*/ 	.short	0x010a
        /*05f2*/ 	.byte	0x05
	.zero		1


	//   ....[78]....
        /*05f4*/ 	.word	0x00003a10
        /*05f8*/ 	.word	0x000000ff
        /*05fc*/ 	.word	0x00000000
        /*0600*/ 	.short	0x0101
        /*0602*/ 	.byte	0x04
	.zero		1


	//   ....[79]....
        /*0604*/ 	.word	0x00003d50
        /*0608*/ 	.word	0x00000000
        /*060c*/ 	.word	0x000000e0
        /*0610*/ 	.short	0x010a
        /*0612*/ 	.byte	0xff
	.zero		1


	//   ....[80]....
        /*0614*/ 	.word	0x00003e10
        /*0618*/ 	.word	0x00000000
        /*061c*/ 	.word	0x00000000
        /*0620*/ 	.short	0x0101
        /*0622*/ 	.byte	0xff
	.zero		1


	//   ....[81]....
        /*0624*/ 	.word	0x00003ed0
        /*0628*/ 	.word	0x000000ff
        /*062c*/ 	.word	0x00000000
        /*0630*/ 	.short	0x010a
        /*0632*/ 	.byte	0x04
	.zero		1


	//   ....[82]....
        /*0634*/ 	.word	0x00003ee0
        /*0638*/ 	.word	0x000000ff
        /*063c*/ 	.word	0x00000120
        /*0640*/ 	.short	0x010a
        /*0642*/ 	.byte	0x1f
	.zero		1


	//   ....[83]....
        /*0644*/ 	.word	0x00003f90
        /*0648*/ 	.word	0x000000ff
        /*064c*/ 	.word	0x00000000
        /*0650*/ 	.short	0x010a
        /*0652*/ 	.byte	0x05
	.zero		1


	//   ....[84]....
        /*0654*/ 	.word	0x000040c0
        /*0658*/ 	.word	0x000000ff
        /*065c*/ 	.word	0x00000000
        /*0660*/ 	.short	0x010a
        /*0662*/ 	.byte	0x04
	.zero		1


	//   ....[85]....
        /*0664*/ 	.word	0x000043c0
        /*0668*/ 	.word	0x000000ff
        /*066c*/ 	.word	0x00000000
        /*0670*/ 	.short	0x010a
        /*0672*/ 	.byte	0x04
	.zero		1


	//   ....[86]....
        /*0674*/ 	.word	0x00004450
        /*0678*/ 	.word	0x000000ff
        /*067c*/ 	.word	0x00000000
        /*0680*/ 	.short	0x010a
        /*0682*/ 	.byte	0x05
	.zero		1


	//   ....[87]....
        /*0684*/ 	.word	0x000044e0
        /*0688*/ 	.word	0x000000ff
        /*068c*/ 	.word	0x00000000
        /*0690*/ 	.short	0x010a
        /*0692*/ 	.byte	0x05
	.zero		1


	//   ....[88]....
        /*0694*/ 	.word	0x00004580
        /*0698*/ 	.word	0x00000000
        /*069c*/ 	.word	0x00000000
        /*06a0*/ 	.short	0x010a
        /*06a2*/ 	.byte	0xff
	.zero		1


	//   ....[89]....
        /*06a4*/ 	.word	0x000045c0
        /*06a8*/ 	.word	0x00000000
        /*06ac*/ 	.word	0x00000000
        /*06b0*/ 	.short	0x010a
        /*06b2*/ 	.byte	0xff
	.zero		1


	//   ....[90]....
        /*06b4*/ 	.word	0x00004630
        /*06b8*/ 	.word	0x000000ff
        /*06bc*/ 	.word	0x00000000
        /*06c0*/ 	.short	0x0101
        /*06c2*/ 	.byte	0x04
	.zero		1


	//   ....[91]....
        /*06c4*/ 	.word	0x00004670
        /*06c8*/ 	.word	0x000000ff
        /*06cc*/ 	.word	0x00000160
        /*06d0*/ 	.short	0x010a
        /*06d2*/ 	.byte	0x1a
	.zero		1


	//   ....[92]....
        /*06d4*/ 	.word	0x000046c0
        /*06d8*/ 	.word	0x000000ff
        /*06dc*/ 	.word	0x00000000
        /*06e0*/ 	.short	0x0101
        /*06e2*/ 	.byte	0x04
	.zero		1


	//   ....[93]....
        /*06e4*/ 	.word	0x00004be0
        /*06e8*/ 	.word	0x00000008
        /*06ec*/ 	.word	0x000000e0
        /*06f0*/ 	.short	0x010a
        /*06f2*/ 	.byte	0xff
	.zero		1


	//   ....[94]....
        /*06f4*/ 	.word	0x00004d50
        /*06f8*/ 	.word	0x00000000
        /*06fc*/ 	.word	0x00000000
        /*0700*/ 	.short	0x0101
        /*0702*/ 	.byte	0xff
	.zero		1


	//   ....[95]....
        /*0704*/ 	.word	0x00005230
        /*0708*/ 	.word	0x000000ff
        /*070c*/ 	.word	0x000000d8
        /*0710*/ 	.short	0x010a
        /*0712*/ 	.byte	0x15
	.zero		1


	//   ....[96]....
        /*0714*/ 	.word	0x000053c0
        /*0718*/ 	.word	0x000000ff
        /*071c*/ 	.word	0x000000b0
        /*0720*/ 	.short	0x010a
        /*0722*/ 	.byte	0x15
	.zero		1


	//   ....[97]....
        /*0724*/ 	.word	0x00005510
        /*0728*/ 	.word	0x000000ff
        /*072c*/ 	.word	0x00000090
        /*0730*/ 	.short	0x010b
        /*0732*/ 	.byte	0x15
	.zero		1


	//   ....[98]....
        /*0734*/ 	.word	0x00005520
        /*0738*/ 	.word	0x000000ff
        /*073c*/ 	.word	0x00000000
        /*0740*/ 	.short	0x0101
        /*0742*/ 	.byte	0x2b
	.zero		1


	//   ....[99]....
        /*0744*/ 	.word	0x00005530
        /*0748*/ 	.word	0x000000ff
        /*074c*/ 	.word	0x000000b8
        /*0750*/ 	.short	0x010a
        /*0752*/ 	.byte	0x15
	.zero		1


	//   ....[100]....
        /*0754*/ 	.word	0x00005680
        /*0758*/ 	.word	0x000000ff
        /*075c*/ 	.word	0x00000098
        /*0760*/ 	.short	0x010b
        /*0762*/ 	.byte	0x15
	.zero		1


	//   ....[101]....
        /*0764*/ 	.word	0x00005690
        /*0768*/ 	.word	0x000000ff
        /*076c*/ 	.word	0x00000000
        /*0770*/ 	.short	0x0101
        /*0772*/ 	.byte	0x29
	.zero		1


	//   ....[102]....
        /*0774*/ 	.word	0x000056a0
        /*0778*/ 	.word	0x000000ff
        /*077c*/ 	.word	0x000000c0
        /*0780*/ 	.short	0x010a
        /*0782*/ 	.byte	0x15
	.zero		1


	//   ....[103]....
        /*0784*/ 	.word	0x00005800
        /*0788*/ 	.word	0x000000ff
        /*078c*/ 	.word	0x000000a0
        /*0790*/ 	.short	0x010b
        /*0792*/ 	.byte	0x15
	.zero		1


	//   ....[104]....
        /*0794*/ 	.word	0x00005810
        /*0798*/ 	.word	0x000000ff
        /*079c*/ 	.word	0x00000000
        /*07a0*/ 	.short	0x0101
        /*07a2*/ 	.byte	0x28
	.zero		1


	//   ....[105]....
        /*07a4*/ 	.word	0x00005820
        /*07a8*/ 	.word	0x000000ff
        /*07ac*/ 	.word	0x000000c8
        /*07b0*/ 	.short	0x010a
        /*07b2*/ 	.byte	0x15
	.zero		1


	//   ....[106]....
        /*07b4*/ 	.word	0x00005a20
        /*07b8*/ 	.word	0x000000ff
        /*07bc*/ 	.word	0x000000a8
        /*07c0*/ 	.short	0x010b
        /*07c2*/ 	.byte	0x15
	.zero		1


	//   ....[107]....
        /*07c4*/ 	.word	0x00005a30
        /*07c8*/ 	.word	0x000000ff
        /*07cc*/ 	.word	0x00000000
        /*07d0*/ 	.short	0x0101
        /*07d2*/ 	.byte	0x27
	.zero		1


	//   ....[108]....
        /*07d4*/ 	.word	0x00005a60
        /*07d8*/ 	.word	0x000000ff
        /*07dc*/ 	.word	0x000000b0
        /*07e0*/ 	.short	0x010a
        /*07e2*/ 	.byte	0x15
	.zero		1


	//   ....[109]....
        /*07e4*/ 	.word	0x00005a80
        /*07e8*/ 	.word	0x000000ff
        /*07ec*/ 	.word	0x000000b8
        /*07f0*/ 	.short	0x010a
        /*07f2*/ 	.byte	0x15
	.zero		1


	//   ....[110]....
        /*07f4*/ 	.word	0x00005aa0
        /*07f8*/ 	.word	0x000000ff
        /*07fc*/ 	.word	0x000000c0
        /*0800*/ 	.short	0x010a
        /*0802*/ 	.byte	0x15
	.zero		1


	//   ....[111]....
        /*0804*/ 	.word	0x00005ae0
        /*0808*/ 	.word	0x00000000
        /*080c*/ 	.word	0x000000c8
        /*0810*/ 	.short	0x010a
        /*0812*/ 	.byte	0xff
	.zero		1


	//   ....[112]....
        /*0814*/ 	.word	0x00005de0
        /*0818*/ 	.word	0x00000003
        /*081c*/ 	.word	0x000000e0
        /*0820*/ 	.short	0x010a
        /*0822*/ 	.byte	0xff
	.zero		1


	//   ....[113]....
        /*0824*/ 	.word	0x00005f60
        /*0828*/ 	.word	0x00000000
        /*082c*/ 	.word	0x00000000
        /*0830*/ 	.short	0x0101
        /*0832*/ 	.byte	0xff
	.zero		1


	//   ....[114]....
        /*0834*/ 	.word	0x00006aa0
        /*0838*/ 	.word	0x000000ff
        /*083c*/ 	.word	0x00000090
        /*0840*/ 	.short	0x010a
        /*0842*/ 	.byte	0x2c
	.zero		1


	//   ....[115]....
        /*0844*/ 	.word	0x00006ae0
        /*0848*/ 	.word	0x00000045
        /*084c*/ 	.word	0x00000100
        /*0850*/ 	.short	0x010a
        /*0852*/ 	.byte	0xff
	.zero		1


	//   ....[116]....
        /*0854*/ 	.word	0x00006bd0
        /*0858*/ 	.word	0x000000ff
        /*085c*/ 	.word	0x00000090
        /*0860*/ 	.short	0x010a
        /*0862*/ 	.byte	0x2c
	.zero		1


	//   ....[117]....
        /*0864*/ 	.word	0x00006cc0
        /*0868*/ 	.word	0x00000045
        /*086c*/ 	.word	0x00000100
        /*0870*/ 	.short	0x010a
        /*0872*/ 	.byte	0xff
	.zero		1


	//   ....[118]....
        /*0874*/ 	.word	0x00007290
        /*0878*/ 	.word	0x00000000
        /*087c*/ 	.word	0x00000000
        /*0880*/ 	.short	0x0101
        /*0882*/ 	.byte	0xff
	.zero		1


	//   ....[119]....
        /*0884*/ 	.word	0x000072a0
        /*0888*/ 	.word	0x00000002
        /*088c*/ 	.word	0x00000090
        /*0890*/ 	.short	0x010a
        /*0892*/ 	.byte	0xff
	.zero		1


	//   ....[120]....
        /*0894*/ 	.word	0x00007380
        /*0898*/ 	.word	0x00000002
        /*089c*/ 	.word	0x00000090
        /*08a0*/ 	.short	0x010a
        /*08a2*/ 	.byte	0xff
	.zero		1


	//   ....[121]....
        /*08a4*/ 	.word	0x000079f0
        /*08a8*/ 	.word	0x00000014
        /*08ac*/ 	.word	0x00000000
        /*08b0*/ 	.short	0x0101
        /*08b2*/ 	.byte	0xff
	.zero		1


	//   ....[122]....
        /*08b4*/ 	.word	0x00007a10
        /*08b8*/ 	.word	0x00000006
        /*08bc*/ 	.word	0x00000090
        /*08c0*/ 	.short	0x010a
        /*08c2*/ 	.byte	0xff
	.zero		1


	//   ....[123]....
        /*08c4*/ 	.word	0x00007ae0
        /*08c8*/ 	.word	0x00000006
        /*08cc*/ 	.word	0x00000090
        /*08d0*/ 	.short	0x010a
        /*08d2*/ 	.byte	0xff
	.zero		1


	//   ....[124]....
        /*08d4*/ 	.word	0x00008140
        /*08d8*/ 	.word	0x00000014
        /*08dc*/ 	.word	0x00000000
        /*08e0*/ 	.short	0x0101
        /*08e2*/ 	.byte	0xff
	.zero		1


	//   ....[125]....
        /*08e4*/ 	.word	0x00008160
        /*08e8*/ 	.word	0x00000000
        /*08ec*/ 	.word	0x00000090
        /*08f0*/ 	.short	0x010a
        /*08f2*/ 	.byte	0xff
	.zero		1


	//   ....[126]....
        /*08f4*/ 	.word	0x00008230
        /*08f8*/ 	.word	0x00000000
        /*08fc*/ 	.word	0x00000090
        /*0900*/ 	.short	0x010a
        /*0902*/ 	.byte	0xff
	.zero		1


	//   ....[127]....
        /*0904*/ 	.word	0x000084a0
        /*0908*/ 	.word	0x00000045
        /*090c*/ 	.word	0x00000000
        /*0910*/ 	.short	0x0101
        /*0912*/ 	.byte	0xff
	.zero		1


	//   ....[128]....
        /*0914*/ 	.word	0x000088e0
        /*0918*/ 	.word	0x00000000
        /*091c*/ 	.word	0x00000000
        /*0920*/ 	.short	0x0101
        /*0922*/ 	.byte	0xff
	.zero		1


	//   ....[129]....
        /*0924*/ 	.word	0x00008b90
        /*0928*/ 	.word	0x000000ff
        /*092c*/ 	.word	0x00000000
        /*0930*/ 	.short	0x0101
        /*0932*/ 	.byte	0x04
	.zero		1


	//   ....[130]....
        /*0934*/ 	.word	0x00008bb0
        /*0938*/ 	.word	0x00000000
        /*093c*/ 	.word	0x00000150
        /*0940*/ 	.short	0x010a
        /*0942*/ 	.byte	0xff
	.zero		1


	//   ....[131]....
        /*0944*/ 	.word	0x00008c10
        /*0948*/ 	.word	0x00000000
        /*094c*/ 	.word	0x00000048
        /*0950*/ 	.short	0x010a
        /*0952*/ 	.byte	0xff
	.zero		1


	//   ....[132]....
        /*0954*/ 	.word	0x00008c70
        /*0958*/ 	.word	0x00000000
        /*095c*/ 	.word	0x00000048
        /*0960*/ 	.short	0x010a
        /*0962*/ 	.byte	0xff
	.zero		1


	//   ....[133]....
        /*0964*/ 	.word	0x00008cc0
        /*0968*/ 	.word	0x00000003
        /*096c*/ 	.word	0x000000e0
        /*0970*/ 	.short	0x010a
        /*0972*/ 	.byte	0xff
	.zero		1


	//   ....[134]....
        /*0974*/ 	.word	0x00008d20
        /*0978*/ 	.word	0x00000000
        /*097c*/ 	.word	0x00000000
        /*0980*/ 	.short	0x010a
        /*0982*/ 	.byte	0xff
	.zero		1


	//   ....[135]....
        /*0984*/ 	.word	0x00008d80
        /*0988*/ 	.word	0x00000000
        /*098c*/ 	.word	0x00000000
        /*0990*/ 	.short	0x010a
        /*0992*/ 	.byte	0xff
	.zero		1


	//   ....[136]....
        /*0994*/ 	.word	0x00008de0
        /*0998*/ 	.word	0x00000000
        /*099c*/ 	.word	0x00000000
        /*09a0*/ 	.short	0x010a
        /*09a2*/ 	.byte	0xff
	.zero		1


	//   ....[137]....
        /*09a4*/ 	.word	0x00008e40
        /*09a8*/ 	.word	0x00000000
        /*09ac*/ 	.word	0x00000000
        /*09b0*/ 	.short	0x010a
        /*09b2*/ 	.byte	0xff
	.zero		1


	//   ....[138]....
        /*09b4*/ 	.word	0x00008ea0
        /*09b8*/ 	.word	0x00000000
        /*09bc*/ 	.word	0x00000000
        /*09c0*/ 	.short	0x010a
        /*09c2*/ 	.byte	0xff
	.zero		1


	//   ....[139]....
        /*09c4*/ 	.word	0x00008f00
        /*09c8*/ 	.word	0x00000000
        /*09cc*/ 	.word	0x00000000
        /*09d0*/ 	.short	0x010a
        /*09d2*/ 	.byte	0xff
	.zero		1


	//   ....[140]....
        /*09d4*/ 	.word	0x00008f60
        /*09d8*/ 	.word	0x00000000
        /*09dc*/ 	.word	0x00000000
        /*09e0*/ 	.short	0x010a
        /*09e2*/ 	.byte	0xff
	.zero		1


	//   ....[141]....
        /*09e4*/ 	.word	0x00008fc0
        /*09e8*/ 	.word	0x00000000
        /*09ec*/ 	.word	0x00000000
        /*09f0*/ 	.short	0x010a
        /*09f2*/ 	.byte	0xff
	.zero		1


	//   ....[142]....
        /*09f4*/ 	.word	0x00009010
        /*09f8*/ 	.word	0x00000000
        /*09fc*/ 	.word	0x00000140
        /*0a00*/ 	.short	0x010a
        /*0a02*/ 	.byte	0xff
	.zero		1


	//   ....[143]....
        /*0a04*/ 	.word	0x00009070
        /*0a08*/ 	.word	0x00000000
        /*0a0c*/ 	.word	0x000000f0
        /*0a10*/ 	.short	0x010a
        /*0a12*/ 	.byte	0xff
	.zero		1


	//   ....[144]....
        /*0a14*/ 	.word	0x000090c0
        /*0a18*/ 	.word	0x00000000
        /*0a1c*/ 	.word	0x000000e0
        /*0a20*/ 	.short	0x010a
        /*0a22*/ 	.byte	0xff
	.zero		1


	//   ....[145]....
        /*0a24*/ 	.word	0x00009120
        /*0a28*/ 	.word	0x00000000
        /*0a2c*/ 	.word	0x000000f0
        /*0a30*/ 	.short	0x010a
        /*0a32*/ 	.byte	0xff
	.zero		1


	//   ....[146]....
        /*0a34*/ 	.word	0x00009180
        /*0a38*/ 	.word	0x00000005
        /*0a3c*/ 	.word	0x00000008
        /*0a40*/ 	.short	0x010a
        /*0a42*/ 	.byte	0xff
	.zero		1


	//   ....[147]....
        /*0a44*/ 	.word	0x00009270
        /*0a48*/ 	.word	0x00000003
        /*0a4c*/ 	.word	0x00000008
        /*0a50*/ 	.short	0x010a
        /*0a52*/ 	.byte	0xff
	.zero		1


	//   ....[148]....
        /*0a54*/ 	.word	0x000092c0
        /*0a58*/ 	.word	0x00000000
        /*0a5c*/ 	.word	0x000000e0
        /*0a60*/ 	.short	0x010a
        /*0a62*/ 	.byte	0xff
	.zero		1


	//   ....[149]....
        /*0a64*/ 	.word	0x00009320
        /*0a68*/ 	.word	0x00000000
        /*0a6c*/ 	.word	0x00000120
        /*0a70*/ 	.short	0x010a
        /*0a72*/ 	.byte	0xff
	.zero		1


	//   ....[150]....
        /*0a74*/ 	.word	0x00009380
        /*0a78*/ 	.word	0x00000000
        /*0a7c*/ 	.word	0x00000000
        /*0a80*/ 	.short	0x010a
        /*0a82*/ 	.byte	0xff
	.zero		1


	//   ....[151]....
        /*0a84*/ 	.word	0x000093e0
        /*0a88*/ 	.word	0x00000000
        /*0a8c*/ 	.word	0x00000000
        /*0a90*/ 	.short	0x010a
        /*0a92*/ 	.byte	0xff
	.zero		1


	//   ....[152]....
        /*0a94*/ 	.word	0x00009440
        /*0a98*/ 	.word	0x00000000
        /*0a9c*/ 	.word	0x00000000
        /*0aa0*/ 	.short	0x010a
        /*0aa2*/ 	.byte	0xff
	.zero		1


	//   ....[153]....
        /*0aa4*/ 	.word	0x000094a0
        /*0aa8*/ 	.word	0x00000000
        /*0aac*/ 	.word	0x00000000
        /*0ab0*/ 	.short	0x010a
        /*0ab2*/ 	.byte	0xff
	.zero		1


	//   ....[154]....
        /*0ab4*/ 	.word	0x00009500
        /*0ab8*/ 	.word	0x00000000
        /*0abc*/ 	.word	0x00000160
        /*0ac0*/ 	.short	0x010a
        /*0ac2*/ 	.byte	0xff
	.zero		1


	//   ....[155]....
        /*0ac4*/ 	.word	0x00009550
        /*0ac8*/ 	.word	0x00000008
        /*0acc*/ 	.word	0x000000e0
        /*0ad0*/ 	.short	0x010a
        /*0ad2*/ 	.byte	0xff
	.zero		1


	//   ....[156]....
        /*0ad4*/ 	.word	0x000095b0
        /*0ad8*/ 	.word	0x00000000
        /*0adc*/ 	.word	0x000000d8
        /*0ae0*/ 	.short	0x010a
        /*0ae2*/ 	.byte	0xff
	.zero		1


	//   ....[157]....
        /*0ae4*/ 	.word	0x00009610
        /*0ae8*/ 	.word	0x00000000
        /*0aec*/ 	.word	0x000000b0
        /*0af0*/ 	.short	0x010a
        /*0af2*/ 	.byte	0xff
	.zero		1


	//   ....[158]....
        /*0af4*/ 	.word	0x00009670
        /*0af8*/ 	.word	0x00000000
        /*0afc*/ 	.word	0x000000b8
        /*0b00*/ 	.short	0x010a
        /*0b02*/ 	.byte	0xff
	.zero		1


	//   ....[159]....
        /*0b04*/ 	.word	0x000096d0
        /*0b08*/ 	.word	0x00000000
        /*0b0c*/ 	.word	0x000000c0
        /*0b10*/ 	.short	0x010a
        /*0b12*/ 	.byte	0xff
	.zero		1


	//   ....[160]....
        /*0b14*/ 	.word	0x00009730
        /*0b18*/ 	.word	0x00000000
        /*0b1c*/ 	.word	0x000000c8
        /*0b20*/ 	.short	0x010a
        /*0b22*/ 	.byte	0xff
	.zero		1


	//   ....[161]....
        /*0b24*/ 	.word	0x00009790
        /*0b28*/ 	.word	0x00000000
        /*0b2c*/ 	.word	0x000000b0
        /*0b30*/ 	.short	0x010a
        /*0b32*/ 	.byte	0xff
	.zero		1


	//   ....[162]....
        /*0b34*/ 	.word	0x000097f0
        /*0b38*/ 	.word	0x00000000
        /*0b3c*/ 	.word	0x000000b8
        /*0b40*/ 	.short	0x010a
        /*0b42*/ 	.byte	0xff
	.zero		1


	//   ....[163]....
        /*0b44*/ 	.word	0x00009850
        /*0b48*/ 	.word	0x00000000
        /*0b4c*/ 	.word	0x000000c0
        /*0b50*/ 	.short	0x010a
        /*0b52*/ 	.byte	0xff
	.zero		1


	//   ....[164]....
        /*0b54*/ 	.word	0x000098a0
        /*0b58*/ 	.word	0x00000003
        /*0b5c*/ 	.word	0x000000e0
        /*0b60*/ 	.short	0x010a
        /*0b62*/ 	.byte	0xff
	.zero		1


	//   ....[165]....
        /*0b64*/ 	.word	0x00009900
        /*0b68*/ 	.word	0x00000002
        /*0b6c*/ 	.word	0x00000090
        /*0b70*/ 	.short	0x010a
        /*0b72*/ 	.byte	0xff
	.zero		1


	//   ....[166]....
        /*0b74*/ 	.word	0x00009950
        /*0b78*/ 	.word	0x00000045
        /*0b7c*/ 	.word	0x00000100
        /*0b80*/ 	.short	0x010a
        /*0b82*/ 	.byte	0xff
	.zero		1


	//   ....[167]....
        /*0b84*/ 	.word	0x000099a0
        /*0b88*/ 	.word	0x00000002
        /*0b8c*/ 	.word	0x00000090
        /*0b90*/ 	.short	0x010a
        /*0b92*/ 	.byte	0xff
	.zero		1


	//   ....[168]....
        /*0b94*/ 	.word	0x000099f0
        /*0b98*/ 	.word	0x00000006
        /*0b9c*/ 	.word	0x00000090
        /*0ba0*/ 	.short	0x010a
        /*0ba2*/ 	.byte	0xff
	.zero		1


	//   ....[169]....
        /*0ba4*/ 	.word	0x00009a40
        /*0ba8*/ 	.word	0x00000000
        /*0bac*/ 	.word	0x00000090
        /*0bb0*/ 	.short	0x010a
        /*0bb2*/ 	.byte	0xff
	.zero		1


	//----- nvinfo : EIATTR_NUM_MBARRIERS
	.align		4
.L_47:
        /*0bb4*/ 	.byte	0x03, 0x38
        /*0bb6*/ 	.short	0x002d


	//----- nvinfo : EIATTR_EXIT_INSTR_OFFSETS
	.align		4
        /*0bb8*/ 	.byte	0x04, 0x1c
        /*0bba*/ 	.short	(.L_49 - .L_48)


	//   ....[0]....
.L_48:
        /*0bbc*/ 	.word	0x00002ff0


	//   ....[1]....
        /*0bc0*/ 	.word	0x00003500


	//   ....[2]....
        /*0bc4*/ 	.word	0x00003560


	//   ....[3]....
        /*0bc8*/ 	.word	0x000048f0


	//   ....[4]....
        /*0bcc*/ 	.word	0x00005b10


	//   ....[5]....
        /*0bd0*/ 	.word	0x00005b50


	//   ....[6]....
        /*0bd4*/ 	.word	0x00008a70


	//   ....[7]....
        /*0bd8*/ 	.word	0x00008af0


	//   ....[8]....
        /*0bdc*/ 	.word	0x00008b20


	//   ....[9]....
        /*0be0*/ 	.word	0x00008ba0


	//----- nvinfo : EIATTR_MAX_THREADS
	.align		4
.L_49:
        /*0be4*/ 	.byte	0x04, 0x05
        /*0be6*/ 	.short	(.L_51 - .L_50)
.L_50:
        /*0be8*/ 	.word	0x00000100
        /*0bec*/ 	.word	0x00000001
        /*0bf0*/ 	.word	0x00000001


	//----- nvinfo : EIATTR_CRS_STACK_SIZE
	.align		4
.L_51:
        /*0bf4*/ 	.byte	0x04, 0x1e
        /*0bf6*/ 	.short	(.L_53 - .L_52)
.L_52:
        /*0bf8*/ 	.word	0x00000000


	//----- nvinfo : EIATTR_CBANK_PARAM_SIZE
	.align		4
.L_53:
        /*0bfc*/ 	.byte	0x03, 0x19
        /*0bfe*/ 	.short	0x0800


	//----- nvinfo : EIATTR_PARAM_CBANK
	.align		4
        /*0c00*/ 	.byte	0x04, 0x0a
        /*0c02*/ 	.short	(.L_55 - .L_54)
	.align		4
.L_54:
        /*0c04*/ 	.word	index@(.nv.constant0._ZN7cutlass13device_kernelINS_4gemm6kernel13GemmUniversalIN4cute5tupleIJiiiiEEENS1_10collective13CollectiveMmaINS1_35MainloopSm100TmaUmmaWarpSpecializedILi9ELi2ELi4ENS5_IJNS4_1CILi8EEENSA_ILi1EEESC_EEEEENS5_IJNSA_ILi256EEENSA_ILi64EEENSA_ILi32EEEEEEfNS5_IJlSC_lEEEfSJ_NS4_8TiledMMAINS4_8MMA_AtomIJNS4_23SM100_MMA_TF32_2x1SM_SSINS_10tfloat32_tESN_fLi256ELi64ELNS4_4UMMA5MajorE0ELSP_0ELNSO_7ScaleInE0ELSQ_0EEEEEENS4_6LayoutINS5_IJSC_SC_SC_EEENS5_IJNSA_ILi0EEESV_SV_EEEEENS5_IJNS4_10UnderscoreESY_SY_EEEEENS4_18SM100_TMA_2SM_LOADENS4_14ComposedLayoutINS4_7SwizzleILi3ELi4ELi3EEENS4_18smem_ptr_flag_bitsILi32EEENST_INS5_IJSB_SH_EEENS5_IJSH_SC_EEEEEEEvNS4_8identityENS4_28SM100_TMA_2SM_LOAD_MULTICASTES1A_vS1B_EENS_8epilogue10collective18CollectiveEpilogueINS1E_23Sm100TmaWarpSpecializedILi4ELi2ELi16ELb1ELb0EEEJNS5_IJNSA_ILi128EEESG_SH_EEENS5_IJNST_IS1J_SC_EENST_INSA_ILi16EEESC_EEEEEfSJ_fSJ_NS1E_6fusion15FusionCallbacksIS1I_NS1P_17LinearCombinationIffffLNS_15FloatRoundStyleE2EEES1K_S1O_JEEENS4_5SM1004TMEM4LOAD26SM100_TMEM_LOAD_32dp32b16xENS4_13SM90_TMA_LOADENS12_INS13_ILi2ELi4ELi3EEES16_NST_INS5_IJSB_S1M_EEENS5_IJS1M_SC_EEEEEEENS4_39AutoVectorizingCopyWithAssumedAlignmentILi128EEENS4_14SM90_TMA_STOREES24_S26_S26_EEEvvEEEEvNT_6ParamsE)
        /*0c08*/ 	.short	0x0380
        /*0c0a*/ 	.short	0x0800


	//----- nvinfo : EIATTR_SW_WAR
	.align		4
.L_55:
        /*0c0c*/ 	.byte	0x04, 0x36
        /*0c0e*/ 	.short	(.L_57 - .L_56)
.L_56:
        /*0c10*/ 	.word	0x00000008
.L_57:


//--------------------- .nv.callgraph             --------------------------
	.section	.nv.callgraph,"",@"SHT_CUDA_CALLGRAPH"
	.align	4
	.sectionentsize	8
	.align		4
        /*0000*/ 	.word	0x00000000
	.align		4
        /*0004*/ 	.word	0xffffffff
	.align		4
        /*0008*/ 	.word	index@(_ZN7cutlass13device_kernelINS_4gemm6kernel13GemmUniversalIN4cute5tupleIJiiiiEEENS1_10collective13CollectiveMmaINS1_35MainloopSm100TmaUmmaWarpSpecializedILi9ELi2ELi4ENS5_IJNS4_1CILi8EEENSA_ILi1EEESC_EEEEENS5_IJNSA_ILi256EEENSA_ILi64EEENSA_ILi32EEEEEEfNS5_IJlSC_lEEEfSJ_NS4_8TiledMMAINS4_8MMA_AtomIJNS4_23SM100_MMA_TF32_2x1SM_SSINS_10tfloat32_tESN_fLi256ELi64ELNS4_4UMMA5MajorE0ELSP_0ELNSO_7ScaleInE0ELSQ_0EEEEEENS4_6LayoutINS5_IJSC_SC_SC_EEENS5_IJNSA_ILi0EEESV_SV_EEEEENS5_IJNS4_10UnderscoreESY_SY_EEEEENS4_18SM100_TMA_2SM_LOADENS4_14ComposedLayoutINS4_7SwizzleILi3ELi4ELi3EEENS4_18smem_ptr_flag_bitsILi32EEENST_INS5_IJSB_SH_EEENS5_IJSH_SC_EEEEEEEvNS4_8identityENS4_28SM100_TMA_2SM_LOAD_MULTICASTES1A_vS1B_EENS_8epilogue10collective18CollectiveEpilogueINS1E_23Sm100TmaWarpSpecializedILi4ELi2ELi16ELb1ELb0EEEJNS5_IJNSA_ILi128EEESG_SH_EEENS5_IJNST_IS1J_SC_EENST_INSA_ILi16EEESC_EEEEEfSJ_fSJ_NS1E_6fusion15FusionCallbacksIS1I_NS1P_17LinearCombinationIffffLNS_15FloatRoundStyleE2EEES1K_S1O_JEEENS4_5SM1004TMEM4LOAD26SM100_TMEM_LOAD_32dp32b16xENS4_13SM90_TMA_LOADENS12_INS13_ILi2ELi4ELi3EEES16_NST_INS5_IJSB_S1M_EEENS5_IJS1M_SC_EEEEEEENS4_39AutoVectorizingCopyWithAssumedAlignmentILi128EEENS4_14SM90_TMA_STOREES24_S26_S26_EEEvvEEEEvNT_6ParamsE)
	.align		4
        /*000c*/ 	.word	index@(__assertfail)
	.align		4
        /*0010*/ 	.word	0x00000000
	.align		4
        /*0014*/ 	.word	0xfffffffe
	.align		4
        /*0018*/ 	.word	0x00000000
	.align		4
        /*001c*/ 	.word	0xfffffffd
	.align		4
        /*0020*/ 	.word	0x00000000
	.align		4
        /*0024*/ 	.word	0xfffffffc


//--------------------- .nv.constant4             --------------------------
	.section	.nv.constant4,"a",@progbits
	.align	8
	.align		8
.nv.constant4:
        /*0000*/ 	.dword	__assertfail
	.align		8
        /*0008*/ 	.dword	__unnamed_1
	.align		8
        /*0010*/ 	.dword	__unnamed_2
	.align		8
        /*0018*/ 	.dword	_ZN40_INTERNAL_d7b3a345_4_k_cu_bc9527b4_271294cuda3std3__45__cpo5beginE
	.align		8
        /*0020*/ 	.dword	_ZN40_INTERNAL_d7b3a345_4_k_cu_bc9527b4_271294cuda3std3__45__cpo3endE
	.align		8
        /*0028*/ 	.dword	_ZN40_INTERNAL_d7b3a345_4_k_cu_bc9527b4_271294cuda3std3__45__cpo6cbeginE
	.align		8
        /*0030*/ 	.dword	_ZN40_INTERNAL_d7b3a345_4_k_cu_bc9527b4_271294cuda3std3__45__cpo4cendE
	.align		8
        /*0038*/ 	.dword	_ZN40_INTERNAL_d7b3a345_4_k_cu_bc9527b4_271294cuda3std3__442_GLOBAL__N__d7b3a345_4_k_cu_bc9527b4_271296ignoreE
	.align		8
        /*0040*/ 	.dword	_ZN40_INTERNAL_d7b3a345_4_k_cu_bc9527b4_271294cuda3std3__419piecewise_constructE
	.align		8
        /*0048*/ 	.dword	_ZN40_INTERNAL_d7b3a345_4_k_cu_bc9527b4_271294cuda3std3__48in_placeE
	.align		8
        /*0050*/ 	.dword	_ZN40_INTERNAL_d7b3a345_4_k_cu_bc9527b4_271294cuda3std6ranges3__45__cpo4swapE
	.align		8
        /*0058*/ 	.dword	_ZN40_INTERNAL_d7b3a345_4_k_cu_bc9527b4_271294cuda3std6ranges3__45__cpo9iter_moveE
	.align		8
        /*0060*/ 	.dword	_ZN40_INTERNAL_d7b3a345_4_k_cu_bc9527b4_271294cute7productE
	.align		8
        /*0068*/ 	.dword	_ZN40_INTERNAL_d7b3a345_4_k_cu_bc9527b4_271294cute1_E
	.align		8
        /*0070*/ 	.dword	$str$25
	.align		8
        /*0078*/ 	.dword	$str$26
	.align		8
        /*0080*/ 	.dword	$str$27
	.align		8
        /*0088*/ 	.dword	$str$28


//--------------------- .text._ZN7cutlass13device_kernelINS_4gemm6kernel13GemmUniversalIN4cute5tupleIJiiiiEEENS1_10collective13CollectiveMmaINS1_35MainloopSm100TmaUmmaWarpSpecializedILi9ELi2ELi4ENS5_IJNS4_1CILi8EEENSA_ILi1EEESC_EEEEENS5_IJNSA_ILi256EEENSA_ILi64EEENSA_ILi32EEEEEEfNS5_IJlSC_lEEEfSJ_NS4_8TiledMMAINS4_8MMA_AtomIJNS4_23SM100_MMA_TF32_2x1SM_SSINS_10tfloat32_tESN_fLi256ELi64ELNS4_4UMMA5MajorE0ELSP_0ELNSO_7ScaleInE0ELSQ_0EEEEEENS4_6LayoutINS5_IJSC_SC_SC_EEENS5_IJNSA_ILi0EEESV_SV_EEEEENS5_IJNS4_10UnderscoreESY_SY_EEEEENS4_18SM100_TMA_2SM_LOADENS4_14ComposedLayoutINS4_7SwizzleILi3ELi4ELi3EEENS4_18smem_ptr_flag_bitsILi32EEENST_INS5_IJSB_SH_EEENS5_IJSH_SC_EEEEEEEvNS4_8identityENS4_28SM100_TMA_2SM_LOAD_MULTICASTES1A_vS1B_EENS_8epilogue10collective18CollectiveEpilogueINS1E_23Sm100TmaWarpSpecializedILi4ELi2ELi16ELb1ELb0EEEJNS5_IJNSA_ILi128EEESG_SH_EEENS5_IJNST_IS1J_SC_EENST_INSA_ILi16EEESC_EEEEEfSJ_fSJ_NS1E_6fusion15FusionCallbacksIS1I_NS1P_17LinearCombinationIffffLNS_15FloatRoundStyleE2EEES1K_S1O_JEEENS4_5SM1004TMEM4LOAD26SM100_TMEM_LOAD_32dp32b16xENS4_13SM90_TMA_LOADENS12_INS13_ILi2ELi4ELi3EEES16_NST_INS5_IJSB_S1M_EEENS5_IJS1M_SC_EEEEEEENS4_39AutoVectorizingCopyWithAssumedAlignmentILi128EEENS4_14SM90_TMA_STOREES24_S26_S26_EEEvvEEEEvNT_6ParamsE --------------------------
	.section	.text._ZN7cutlass13device_kernelINS_4gemm6kernel13GemmUniversalIN4cute5tupleIJiiiiEEENS1_10collective13CollectiveMmaINS1_35MainloopSm100TmaUmmaWarpSpecializedILi9ELi2ELi4ENS5_IJNS4_1CILi8EEENSA_ILi1EEESC_EEEEENS5_IJNSA_ILi256EEENSA_ILi64EEENSA_ILi32EEEEEEfNS5_IJlSC_lEEEfSJ_NS4_8TiledMMAINS4_8MMA_AtomIJNS4_23SM100_MMA_TF32_2x1SM_SSINS_10tfloat32_tESN_fLi256ELi64ELNS4_4UMMA5MajorE0ELSP_0ELNSO_7ScaleInE0ELSQ_0EEEEEENS4_6LayoutINS5_IJSC_SC_SC_EEENS5_IJNSA_ILi0EEESV_SV_EEEEENS5_IJNS4_10UnderscoreESY_SY_EEEEENS4_18SM100_TMA_2SM_LOADENS4_14ComposedLayoutINS4_7SwizzleILi3ELi4ELi3EEENS4_18smem_ptr_flag_bitsILi32EEENST_INS5_IJSB_SH_EEENS5_IJSH_SC_EEEEEEEvNS4_8identityENS4_28SM100_TMA_2SM_LOAD_MULTICASTES1A_vS1B_EENS_8epilogue10collective18CollectiveEpilogueINS1E_23Sm100TmaWarpSpecializedILi4ELi2ELi16ELb1ELb0EEEJNS5_IJNSA_ILi128EEESG_SH_EEENS5_IJNST_IS1J_SC_EENST_INSA_ILi16EEESC_EEEEEfSJ_fSJ_NS1E_6fusion15FusionCallbacksIS1I_NS1P_17LinearCombinationIffffLNS_15FloatRoundStyleE2EEES1K_S1O_JEEENS4_5SM1004TMEM4LOAD26SM100_TMEM_LOAD_32dp32b16xENS4_13SM90_TMA_LOADENS12_INS13_ILi2ELi4ELi3EEES16_NST_INS5_IJSB_S1M_EEENS5_IJS1M_SC_EEEEEEENS4_39AutoVectorizingCopyWithAssumedAlignmentILi128EEENS4_14SM90_TMA_STOREES24_S26_S26_EEEvvEEEEvNT_6ParamsE,"ax",@progbits
	.align	128
.text._ZN7cutlass13device_kernelINS_4gemm6kernel13GemmUniversalIN4cute5tupleIJiiiiEEENS1_10collective13CollectiveMmaINS1_35MainloopSm100TmaUmmaWarpSpecializedILi9ELi2ELi4ENS5_IJNS4_1CILi8EEENSA_ILi1EEESC_EEEEENS5_IJNSA_ILi256EEENSA_ILi64EEENSA_ILi32EEEEEEfNS5_IJlSC_lEEEfSJ_NS4_8TiledMMAINS4_8MMA_AtomIJNS4_23SM100_MMA_TF32_2x1SM_SSINS_10tfloat32_tESN_fLi256ELi64ELNS4_4UMMA5MajorE0ELSP_0ELNSO_7ScaleInE0ELSQ_0EEEEEENS4_6LayoutINS5_IJSC_SC_SC_EEENS5_IJNSA_ILi0EEESV_SV_EEEEENS5_IJNS4_10UnderscoreESY_SY_EEEEENS4_18SM100_TMA_2SM_LOADENS4_14ComposedLayoutINS4_7SwizzleILi3ELi4ELi3EEENS4_18smem_ptr_flag_bitsILi32EEENST_INS5_IJSB_SH_EEENS5_IJSH_SC_EEEEEEEvNS4_8identityENS4_28SM100_TMA_2SM_LOAD_MULTICASTES1A_vS1B_EENS_8epilogue10collective18CollectiveEpilogueINS1E_23Sm100TmaWarpSpecializedILi4ELi2ELi16ELb1ELb0EEEJNS5_IJNSA_ILi128EEESG_SH_EEENS5_IJNST_IS1J_SC_EENST_INSA_ILi16EEESC_EEEEEfSJ_fSJ_NS1E_6fusion15FusionCallbacksIS1I_NS1P_17LinearCombinationIffffLNS_15FloatRoundStyleE2EEES1K_S1O_JEEENS4_5SM1004TMEM4LOAD26SM100_TMEM_LOAD_32dp32b16xENS4_13SM90_TMA_LOADENS12_INS13_ILi2ELi4ELi3EEES16_NST_INS5_IJSB_S1M_EEENS5_IJS1M_SC_EEEEEEENS4_39AutoVectorizingCopyWithAssumedAlignmentILi128EEENS4_14SM90_TMA_STOREES24_S26_S26_EEEvvEEEEvNT_6ParamsE:
        .type           _ZN7cutlass13device_kernelINS_4gemm6kernel13GemmUniversalIN4cute5tupleIJiiiiEEENS1_10collective13CollectiveMmaINS1_35MainloopSm100TmaUmmaWarpSpecializedILi9ELi2ELi4ENS5_IJNS4_1CILi8EEENSA_ILi1EEESC_EEEEENS5_IJNSA_ILi256EEENSA_ILi64EEENSA_ILi32EEEEEEfNS5_IJlSC_lEEEfSJ_NS4_8TiledMMAINS4_8MMA_AtomIJNS4_23SM100_MMA_TF32_2x1SM_SSINS_10tfloat32_tESN_fLi256ELi64ELNS4_4UMMA5MajorE0ELSP_0ELNSO_7ScaleInE0ELSQ_0EEEEEENS4_6LayoutINS5_IJSC_SC_SC_EEENS5_IJNSA_ILi0EEESV_SV_EEEEENS5_IJNS4_10UnderscoreESY_SY_EEEEENS4_18SM100_TMA_2SM_LOADENS4_14ComposedLayoutINS4_7SwizzleILi3ELi4ELi3EEENS4_18smem_ptr_flag_bitsILi32EEENST_INS5_IJSB_SH_EEENS5_IJSH_SC_EEEEEEEvNS4_8identityENS4_28SM100_TMA_2SM_LOAD_MULTICASTES1A_vS1B_EENS_8epilogue10collective18CollectiveEpilogueINS1E_23Sm100TmaWarpSpecializedILi4ELi2ELi16ELb1ELb0EEEJNS5_IJNSA_ILi128EEESG_SH_EEENS5_IJNST_IS1J_SC_EENST_INSA_ILi16EEESC_EEEEEfSJ_fSJ_NS1E_6fusion15FusionCallbacksIS1I_NS1P_17LinearCombinationIffffLNS_15FloatRoundStyleE2EEES1K_S1O_JEEENS4_5SM1004TMEM4LOAD26SM100_TMEM_LOAD_32dp32b16xENS4_13SM90_TMA_LOADENS12_INS13_ILi2ELi4ELi3EEES16_NST_INS5_IJSB_S1M_EEENS5_IJS1M_SC_EEEEEEENS4_39AutoVectorizingCopyWithAssumedAlignmentILi128EEENS4_14SM90_TMA_STOREES24_S26_S26_EEEvvEEEEvNT_6ParamsE,@function
        .size           _ZN7cutlass13device_kernelINS_4gemm6kernel13GemmUniversalIN4cute5tupleIJiiiiEEENS1_10collective13CollectiveMmaINS1_35MainloopSm100TmaUmmaWarpSpecializedILi9ELi2ELi4ENS5_IJNS4_1CILi8EEENSA_ILi1EEESC_EEEEENS5_IJNSA_ILi256EEENSA_ILi64EEENSA_ILi32EEEEEEfNS5_IJlSC_lEEEfSJ_NS4_8TiledMMAINS4_8MMA_AtomIJNS4_23SM100_MMA_TF32_2x1SM_SSINS_10tfloat32_tESN_fLi256ELi64ELNS4_4UMMA5MajorE0ELSP_0ELNSO_7ScaleInE0ELSQ_0EEEEEENS4_6LayoutINS5_IJSC_SC_SC_EEENS5_IJNSA_ILi0EEESV_SV_EEEEENS5_IJNS4_10UnderscoreESY_SY_EEEEENS4_18SM100_TMA_2SM_LOADENS4_14ComposedLayoutINS4_7SwizzleILi3ELi4ELi3EEENS4_18smem_ptr_flag_bitsILi32EEENST_INS5_IJSB_SH_EEENS5_IJSH_SC_EEEEEEEvNS4_8identityENS4_28SM100_TMA_2SM_LOAD_MULTICASTES1A_vS1B_EENS_8epilogue10collective18CollectiveEpilogueINS1E_23Sm100TmaWarpSpecializedILi4ELi2ELi16ELb1ELb0EEEJNS5_IJNSA_ILi128EEESG_SH_EEENS5_IJNST_IS1J_SC_EENST_INSA_ILi16EEESC_EEEEEfSJ_fSJ_NS1E_6fusion15FusionCallbacksIS1I_NS1P_17LinearCombinationIffffLNS_15FloatRoundStyleE2EEES1K_S1O_JEEENS4_5SM1004TMEM4LOAD26SM100_TMEM_LOAD_32dp32b16xENS4_13SM90_TMA_LOADENS12_INS13_ILi2ELi4ELi3EEES16_NST_INS5_IJSB_S1M_EEENS5_IJS1M_SC_EEEEEEENS4_39AutoVectorizingCopyWithAssumedAlignmentILi128EEENS4_14SM90_TMA_STOREES24_S26_S26_EEEvvEEEEvNT_6ParamsE,(.L_x_213 - _ZN7cutlass13device_kernelINS_4gemm6kernel13GemmUniversalIN4cute5tupleIJiiiiEEENS1_10collective13CollectiveMmaINS1_35MainloopSm100TmaUmmaWarpSpecializedILi9ELi2ELi4ENS5_IJNS4_1CILi8EEENSA_ILi1EEESC_EEEEENS5_IJNSA_ILi256EEENSA_ILi64EEENSA_ILi32EEEEEEfNS5_IJlSC_lEEEfSJ_NS4_8TiledMMAINS4_8MMA_AtomIJNS4_23SM100_MMA_TF32_2x1SM_SSINS_10tfloat32_tESN_fLi256ELi64ELNS4_4UMMA5MajorE0ELSP_0ELNSO_7ScaleInE0ELSQ_0EEEEEENS4_6LayoutINS5_IJSC_SC_SC_EEENS5_IJNSA_ILi0EEESV_SV_EEEEENS5_IJNS4_10UnderscoreESY_SY_EEEEENS4_18SM100_TMA_2SM_LOADENS4_14ComposedLayoutINS4_7SwizzleILi3ELi4ELi3EEENS4_18smem_ptr_flag_bitsILi32EEENST_INS5_IJSB_SH_EEENS5_IJSH_SC_EEEEEEEvNS4_8identityENS4_28SM100_TMA_2SM_LOAD_MULTICASTES1A_vS1B_EENS_8epilogue10collective18CollectiveEpilogueINS1E_23Sm100TmaWarpSpecializedILi4ELi2ELi16ELb1ELb0EEEJNS5_IJNSA_ILi128EEESG_SH_EEENS5_IJNST_IS1J_SC_EENST_INSA_ILi16EEESC_EEEEEfSJ_fSJ_NS1E_6fusion15FusionCallbacksIS1I_NS1P_17LinearCombinationIffffLNS_15FloatRoundStyleE2EEES1K_S1O_JEEENS4_5SM1004TMEM4LOAD26SM100_TMEM_LOAD_32dp32b16xENS4_13SM90_TMA_LOADENS12_INS13_ILi2ELi4ELi3EEES16_NST_INS5_IJSB_S1M_EEENS5_IJS1M_SC_EEEEEEENS4_39AutoVectorizingCopyWithAssumedAlignmentILi128EEENS4_14SM90_TMA_STOREES24_S26_S26_EEEvvEEEEvNT_6ParamsE)
        .other          _ZN7cutlass13device_kernelINS_4gemm6kernel13GemmUniversalIN4cute5tupleIJiiiiEEENS1_10collective13CollectiveMmaINS1_35MainloopSm100TmaUmmaWarpSpecializedILi9ELi2ELi4ENS5_IJNS4_1CILi8EEENSA_ILi1EEESC_EEEEENS5_IJNSA_ILi256EEENSA_ILi64EEENSA_ILi32EEEEEEfNS5_IJlSC_lEEEfSJ_NS4_8TiledMMAINS4_8MMA_AtomIJNS4_23SM100_MMA_TF32_2x1SM_SSINS_10tfloat32_tESN_fLi256ELi64ELNS4_4UMMA5MajorE0ELSP_0ELNSO_7ScaleInE0ELSQ_0EEEEEENS4_6LayoutINS5_IJSC_SC_SC_EEENS5_IJNSA_ILi0EEESV_SV_EEEEENS5_IJNS4_10UnderscoreESY_SY_EEEEENS4_18SM100_TMA_2SM_LOADENS4_14ComposedLayoutINS4_7SwizzleILi3ELi4ELi3EEENS4_18smem_ptr_flag_bitsILi32EEENST_INS5_IJSB_SH_EEENS5_IJSH_SC_EEEEEEEvNS4_8identityENS4_28SM100_TMA_2SM_LOAD_MULTICASTES1A_vS1B_EENS_8epilogue10collective18CollectiveEpilogueINS1E_23Sm100TmaWarpSpecializedILi4ELi2ELi16ELb1ELb0EEEJNS5_IJNSA_ILi128EEESG_SH_EEENS5_IJNST_IS1J_SC_EENST_INSA_ILi16EEESC_EEEEEfSJ_fSJ_NS1E_6fusion15FusionCallbacksIS1I_NS1P_17LinearCombinationIffffLNS_15FloatRoundStyleE2EEES1K_S1O_JEEENS4_5SM1004TMEM4LOAD26SM100_TMEM_LOAD_32dp32b16xENS4_13SM90_TMA_LOADENS12_INS13_ILi2ELi4ELi3EEES16_NST_INS5_IJSB_S1M_EEENS5_IJS1M_SC_EEEEEEENS4_39AutoVectorizingCopyWithAssumedAlignmentILi128EEENS4_14SM90_TMA_STOREES24_S26_S26_EEEvvEEEEvNT_6ParamsE,@"STO_CUDA_ENTRY STV_DEFAULT"
_ZN7cutlass13device_kernelINS_4gemm6kernel13GemmUniversalIN4cute5tupleIJiiiiEEENS1_10collective13CollectiveMmaINS1_35MainloopSm100TmaUmmaWarpSpecializedILi9ELi2ELi4ENS5_IJNS4_1CILi8EEENSA_ILi1EEESC_EEEEENS5_IJNSA_ILi256EEENSA_ILi64EEENSA_ILi32EEEEEEfNS5_IJlSC_lEEEfSJ_NS4_8TiledMMAINS4_8MMA_AtomIJNS4_23SM100_MMA_TF32_2x1SM_SSINS_10tfloat32_tESN_fLi256ELi64ELNS4_4UMMA5MajorE0ELSP_0ELNSO_7ScaleInE0ELSQ_0EEEEEENS4_6LayoutINS5_IJSC_SC_SC_EEENS5_IJNSA_ILi0EEESV_SV_EEEEENS5_IJNS4_10UnderscoreESY_SY_EEEEENS4_18SM100_TMA_2SM_LOADENS4_14ComposedLayoutINS4_7SwizzleILi3ELi4ELi3EEENS4_18smem_ptr_flag_bitsILi32EEENST_INS5_IJSB_SH_EEENS5_IJSH_SC_EEEEEEEvNS4_8identityENS4_28SM100_TMA_2SM_LOAD_MULTICASTES1A_vS1B_EENS_8epilogue10collective18CollectiveEpilogueINS1E_23Sm100TmaWarpSpecializedILi4ELi2ELi16ELb1ELb0EEEJNS5_IJNSA_ILi128EEESG_SH_EEENS5_IJNST_IS1J_SC_EENST_INSA_ILi16EEESC_EEEEEfSJ_fSJ_NS1E_6fusion15FusionCallbacksIS1I_NS1P_17LinearCombinationIffffLNS_15FloatRoundStyleE2EEES1K_S1O_JEEENS4_5SM1004TMEM4LOAD26SM100_TMEM_LOAD_32dp32b16xENS4_13SM90_TMA_LOADENS12_INS13_ILi2ELi4ELi3EEES16_NST_INS5_IJSB_S1M_EEENS5_IJS1M_SC_EEEEEEENS4_39AutoVectorizingCopyWithAssumedAlignmentILi128EEENS4_14SM90_TMA_STOREES24_S26_S26_EEEvvEEEEvNT_6ParamsE:
[----:B------:R-:W1:Y:S01]  /*0000*/  LDC R1, c[0x0][0x37c] ;  /* 0x0000df00ff017b82 */ /* 0x000e620000000800 */
[----:B------:R-:W2:Y:S01]  /*0010*/  S2R R66, SR_TID.X ;  /* 0x0000000000427919 */ /* 0x000ea20000002100 */
[----:B------:R-:W3:Y:S06]  /*0020*/  LDCU.64 UR8, c[0x0][0x890] ;  /* 0x00011200ff0877ac */ /* 0x000eec0008000a00 */
[----:B------:R-:W4:Y:S01]  /*0030*/  S2UR UR4, SR_CgaCtaId ;  /* 0x00000000000479c3 */ /* 0x000f220000008800 */
[----:B------:R-:W-:Y:S02]  /*0040*/  PRMT R26, RZ, 0x7610, R26 ;  /* 0x00007610ff1a7816 */ /* 0x000fe4000000001a */
[----:B------:R-:W-:Y:S01]  /*0050*/  ELECT P1, URZ, PT ;  /* 0x0000000000ff782f */ /* 0x000fe20003820000 */
[----:B---3--:R-:W-:-:S04]  /*0060*/  UISETP.NE.U32.AND UP0, UPT, UR8, URZ, UPT ;  /* 0x000000ff0800728c */ /* 0x008fc8000bf05070 */
[----:B------:R-:W-:Y:S02]  /*0070*/  UISETP.NE.AND.EX UP0, UPT, UR9, URZ, UPT, UP0 ;  /* 0x000000ff0900728c */ /* 0x000fe4000bf05300 */
[----:B----4-:R-:W-:Y:S02]  /*0080*/  ULOP3.LUT UR46, UR4, 0x1, URZ, 0xc0, !UPT ;  /* 0x00000001042e7892 */ /* 0x010fe4000f8ec0ff */
[----:B------:R-:W-:Y:S01]  /*0090*/  ULOP3.LUT UR45, UR4, 0x1, URZ, 0x3c, !UPT ;  /* 0x00000001042d7892 */ /* 0x000fe2000f8e3cff */
[----:B--2---:R-:W-:-:S05]  /*00a0*/  SHF.R.U32.HI R52, RZ, 0x5, R66 ;  /* 0x00000005ff347819 */ /* 0x004fca0000011642 */
[----:B------:R-:W2:Y:S02]  /*00b0*/  SHFL.IDX PT, R0, R52, RZ, 0x1f ;  /* 0x00001fff34007589 */ /* 0x000ea400000e0000 */
[----:B--2---:R-:W-:Y:S01]  /*00c0*/  R2UR UR20, R0 ;  /* 0x00000000001472ca */ /* 0x004fe200000e0000 */
[----:B-1----:R-:W-:-:S14]  /*00d0*/  BRA.U UP0, `(.L_x_0) ;  /* 0x0000000100307547 */ /* 0x002fdc000b800000 */
[----:B------:R-:W1:Y:S02]  /*00e0*/  LDCU.64 UR4, c[0x0][0x888] ;  /* 0x00011100ff0477ac */ /* 0x000e640008000a00 */
[----:B-1----:R-:W-:-:S04]  /*00f0*/  UISETP.NE.U32.AND UP0, UPT, UR4, URZ, UPT ;  /* 0x000000ff0400728c */ /* 0x002fc8000bf05070 */
[----:B------:R-:W-:-:S09]  /*0100*/  UISETP.NE.AND.EX UP0, UPT, UR5, URZ, UPT, UP0 ;  /* 0x000000ff0500728c */ /* 0x000fd2000bf05300 */
[----:B------:R-:W-:Y:S05]  /*0110*/  BRA.U !UP0, `(.L_x_1) ;  /* 0x0000000108147547 */ /* 0x000fea000b800000 */
[----:B------:R-:W1:Y:S01]  /*0120*/  LDC.64 R2, c[0x0][0x888] ;  /* 0x00022200ff027b82 */ /* 0x000e620000000a00 */
[----:B------:R-:W1:Y:S02]  /*0130*/  LDCU.64 UR4, c[0x0][0x358] ;  /* 0x00006b00ff0477ac */ /* 0x000e640008000a00 */
[----:B-1----:R1:W5:Y:S01]  /*0140*/  LDG.E R27, desc[UR4][R2.64] ;  /* 0x00000004021b7981 */ /* 0x002362000c1e1900 */
[----:B------:R-:W-:Y:S01]  /*0150*/  HFMA2 R26, -RZ, RZ, 0, 5.9604644775390625e-08 ;  /* 0x00000001ff1a7431 */ /* 0x000fe200000001ff */
[----:B------:R-:W-:Y:S05]  /*0160*/  BRA `(.L_x_0) ;  /* 0x00000000000c7947 */ /* 0x000fea0003800000 */
.L_x_1:
[----:B------:R-:W1:Y:S01]  /*0170*/  LDCU UR4, c[0x0][0x880] ;  /* 0x00011000ff0477ac */ /* 0x000e620008000800 */
[----:B------:R-:W-:Y:S01]  /*0180*/  HFMA2 R26, -RZ, RZ, 0, 5.9604644775390625e-08 ;  /* 0x00000001ff1a7431 */ /* 0x000fe200000001ff */
[----:B-1----:R-:W-:-:S07]  /*0190*/  MOV R27, UR4 ;  /* 0x00000004001b7c02 */ /* 0x002fce0008000f00 */
.L_x_0:
[----:B------:R-:W2:Y:S02]  /*01a0*/  LDCU.64 UR4, c[0x0][0x8b0] ;  /* 0x00011600ff0477ac */ /* 0x000ea40008000a00 */
[----:B--2---:R-:W-:-:S04]  /*01b0*/  UISETP.NE.U32.AND UP0, UPT, UR4, URZ, UPT ;  /* 0x000000ff0400728c */ /* 0x004fc8000bf05070 */
[----:B------:R-:W-:-:S09]  /*01c0*/  UISETP.NE.AND.EX UP0, UPT, UR5, URZ, UPT, UP0 ;  /* 0x000000ff0500728c */ /* 0x000fd2000bf05300 */
[----:B------:R-:W-:Y:S05]  /*01d0*/  BRA.U UP0, `(.L_x_2) ;  /* 0x0000000100287547 */ /* 0x000fea000b800000 */
[----:B------:R-:W2:Y:S02]  /*01e0*/  LDCU.64 UR4, c[0x0][0x8a8] ;  /* 0x00011500ff0477ac */ /* 0x000ea40008000a00 */
[----:B--2---:R-:W-:-:S04]  /*01f0*/  UISETP.NE.U32.AND UP0, UPT, UR4, URZ, UPT ;  /* 0x000000ff0400728c */ /* 0x004fc8000bf05070 */
[----:B------:R-:W-:-:S09]  /*0200*/  UISETP.NE.AND.EX UP0, UPT, UR5, URZ, UPT, UP0 ;  /* 0x000000ff0500728c */ /* 0x000fd2000bf05300 */
[----:B------:R-:W-:Y:S05]  /*0210*/  BRA.U !UP0, `(.L_x_3) ;  /* 0x0000000108107547 */ /* 0x000fea000b800000 */
[----:B------:R-:W2:Y:S01]  /*0220*/  LDC.64 R24, c[0x0][0x8a8] ;  /* 0x00022a00ff187b82 */ /* 0x000ea20000000a00 */
[----:B------:R-:W2:Y:S02]  /*0230*/  LDCU.64 UR4, c[0x0][0x358] ;  /* 0x00006b00ff0477ac */ /* 0x000ea40008000a00 */
[----:B--2---:R2:W5:Y:S01]  /*0240*/  LDG.E R24, desc[UR4][R24.64] ;  /* 0x0000000418187981 */ /* 0x004562000c1e1900 */
[----:B------:R-:W-:Y:S05]  /*0250*/  BRA `(.L_x_2) ;  /* 0x0000000000087947 */ /* 0x000fea0003800000 */
.L_x_3:
[----:B------:R-:W2:Y:S02]  /*0260*/  LDCU UR4, c[0x0][0x8a0] ;  /* 0x00011400ff0477ac */ /* 0x000ea40008000800 */
[----:B--2---:R-:W-:Y:S02]  /*0270*/  MOV R24, UR4 ;  /* 0x0000000400187c02 */ /* 0x004fe40008000f00 */
.L_x_2:
[----:B------:R-:W-:Y:S01]  /*0280*/  IMAD.U32 R0, RZ, RZ, UR20 ;  /* 0x00000014ff007e24 */ /* 0x000fe2000f8e00ff */
[----:B------:R-:W-:Y:S04]  /*0290*/  BSSY.RECONVERGENT B0, `(.L_x_4) ;  /* 0x000000c000007945 */ /* 0x000fe80003800200 */
[C---:B------:R-:W-:Y:S02]  /*02a0*/  ISETP.NE.OR P2, PT, R0.reuse, 0x1, !P1 ;  /* 0x000000010000780c */ /* 0x040fe40004f45670 */
[----:B------:R-:W-:-:S11]  /*02b0*/  ISETP.NE.OR P0, PT, R0, 0x3, !P1 ;  /* 0x000000030000780c */ /* 0x000fd60004f05670 */
[----:B------:R-:W-:Y:S05]  /*02c0*/  @P2 BRA `(.L_x_5) ;  /* 0x0000000000202947 */ /* 0x000fea0003800000 */
[----:B------:R-:W3:Y:S02]  /*02d0*/  LDCU.64 UR4, c[0x0][0x348] ;  /* 0x00006900ff0477ac */ /* 0x000ee40008000a00 */
[----:B---3--:R-:W-:Y:S02]  /*02e0*/  UIADD3 UR6, UP1, UPT, UR4, 0x80, URZ ;  /* 0x0000008004067890 */ /* 0x008fe4000ff3e0ff */
[----:B------:R-:W-:Y:S02]  /*02f0*/  UIADD3 UR4, UP0, UPT, UR4, 0x180, URZ ;  /* 0x0000018004047890 */ /* 0x000fe4000ff1e0ff */
[----:B------:R-:W-:Y:S02]  /*0300*/  UIADD3.X UR7, UPT, UPT, URZ, UR5, URZ, UP1, !UPT ;  /* 0x00000005ff077290 */ /* 0x000fe40008ffe4ff */
[----:B------:R-:W-:-:S07]  /*0310*/  UIADD3.X UR5, UPT, UPT, URZ, UR5, URZ, UP0, !UPT ;  /* 0x00000005ff057290 */ /* 0x000fce00087fe4ff */
[----:B------:R3:W-:Y:S02]  /*0320*/  UTMACCTL.PF [UR6] ;  /* 0x00000000060079b9 */ /* 0x0007e40008040000 */
[----:B------:R3:W-:Y:S02]  /*0330*/  UTMACCTL.PF [UR4] ;  /* 0x00000000040079b9 */ /* 0x0007e40008040000 */
[----:B---3--:R-:W-:Y:S01]  /*0340*/  NOP ;  /* 0x0000000000007918 */ /* 0x008fe20000000000 */
.L_x_5:
[----:B------:R-:W-:Y:S05]  /*0350*/  BSYNC.RECONVERGENT B0 ;  /* 0x0000000000007941 */ /* 0x000fea0003800200 */
.L_x_4:
[----:B------:R-:W-:Y:S04]  /*0360*/  BSSY.RECONVERGENT B0, `(.L_x_6) ;  /* 0x000000a000007945 */ /* 0x000fe80003800200 */
        /* <DEDUP_REMOVED lines=9> */
.L_x_7:
[----:B------:R-:W-:Y:S05]  /*0400*/  BSYNC.RECONVERGENT B0 ;  /* 0x0000000000007941 */ /* 0x000fea0003800200 */
.L_x_6:
[----:B------:R-:W3:Y:S01]  /*0410*/  LDCU.64 UR4, c[0x0][0x888] ;  /* 0x00011100ff0477ac */ /* 0x000ee20008000a00 */
[----:B------:R-:W-:Y:S02]  /*0420*/  UISETP.EQ.U32.AND UP2, UPT, UR8, URZ, UPT ;  /* 0x000000ff0800728c */ /* 0x000fe4000bf42070 */
[----:B------:R-:W-:Y:S02]  /*0430*/  UPLOP3.LUT UP4, UPT, UPT, UPT, UPT, 0x80, 0x8 ;  /* 0x000000000008789c */ /* 0x000fe40003f8f070 */
[----:B---3--:R-:W-:-:S04]  /*0440*/  UISETP.NE.U32.AND UP0, UPT, UR4, URZ, UPT ;  /* 0x000000ff0400728c */ /* 0x008fc8000bf05070 */
[----:B------:R-:W-:-:S04]  /*0450*/  UISETP.NE.AND.EX UP1, UPT, UR5, URZ, UPT, UP0 ;  /* 0x000000ff0500728c */ /* 0x000fc8000bf25300 */
[----:B------:R-:W-:-:S04]  /*0460*/  UISETP.EQ.OR.EX UP3, UPT, UR9, URZ, !UP1, UP2 ;  /* 0x000000ff0900728c */ /* 0x000fc8000cf62720 */
[----:B------:R-:W-:-:S06]  /*0470*/  UP2UR UR4, UPR, URZ, 0x8 ;  /* 0x00000008ff047883 */ /* 0x000fcc0008000000 */
[----:B------:R-:W-:Y:S01]  /*0480*/  MOV R55, UR4 ;  /* 0x0000000400377c02 */ /* 0x000fe20008000f00 */
[----:B------:R-:W-:Y:S06]  /*0490*/  BRA.U !UP3, `(.L_x_8) ;  /* 0x000000010b207547 */ /* 0x000fec000b800000 */
[----:B------:R-:W-:Y:S01]  /*04a0*/  UISETP.NE.U32.AND UP2, UPT, UR8, URZ, UPT ;  /* 0x000000ff0800728c */ /* 0x000fe2000bf45070 */
[----:B-----5:R-:W-:Y:S01]  /*04b0*/  FSETP.NEU.AND P0, PT, R27, RZ, PT ;  /* 0x000000ff1b00720b */ /* 0x020fe20003f0d000 */
[----:B------:R-:W-:Y:S02]  /*04c0*/  USEL UR4, URZ, 0xffffffff, UP1 ;  /* 0xffffffffff047887 */ /* 0x000fe40008800000 */
[----:B------:R-:W-:-:S10]  /*04d0*/  UISETP.NE.AND.EX UP2, UPT, UR9, URZ, UPT, UP2 ;  /* 0x000000ff0900728c */ /* 0x000fd4000bf45320 */
[----:B------:R-:W-:Y:S01]  /*04e0*/  VOTEU.ANY UP0, P0 ;  /* 0x0000000000ff7886 */ /* 0x000fe20000000100 */
[----:B------:R-:W-:-:S04]  /*04f0*/  @!UP2 USEL UR4, URZ, 0xffffffff, UP0 ;  /* 0xffffffffff04a887 */ /* 0x000fc80008000000 */
[----:B------:R-:W-:-:S04]  /*0500*/  ULOP3.LUT UR4, UR4, 0x1, URZ, 0xc0, !UPT ;  /* 0x0000000104047892 */ /* 0x000fc8000f8ec0ff */
[----:B------:R-:W-:-:S11]  /*0510*/  UISETP.NE.U32.AND UP4, UPT, UR4, 0x1, UPT ;  /* 0x000000010400788c */ /* 0x000fd6000bf85070 */
.L_x_8:
[----:B------:R-:W3:Y:S01]  /*0520*/  SHFL.IDX PT, R0, R52, RZ, 0x1f ;  /* 0x00001fff34007589 */ /* 0x000ee200000e0000 */
[----:B------:R-:W-:-:S04]  /*0530*/  UISETP.NE.AND UP0, UPT, UR20, 0x2, UPT ;  /* 0x000000021400788c */ /* 0x000fc8000bf05270 */
[----:B------:R-:W-:Y:S02]  /*0540*/  UISETP.EQ.AND UP2, UPT, UR46, URZ, !UP0 ;  /* 0x000000ff2e00728c */ /* 0x000fe4000c742270 */
[----:B------:R-:W-:-:S04]  /*0550*/  USEL UR50, URZ, 0x1, UP0 ;  /* 0x00000001ff327887 */ /* 0x000fc80008000000 */
[----:B------:R-:W-:Y:S02]  /*0560*/  PLOP3.LUT P3, PT, P1, PT, UP2, 0x80, 0x8 ;  /* 0x000000000008781c */ /* 0x000fe40000f6f028 */
[----:B---3--:R-:W-:-:S13]  /*0570*/  ISETP.NE.AND P0, PT, R0, RZ, PT ;  /* 0x000000ff0000720c */ /* 0x008fda0003f05270 */
[----:B------:R-:W-:Y:S05]  /*0580*/  @P0 BRA `(.L_x_9) ;  /* 0x00000000008c0947 */ /* 0x000fea0003800000 */
[----:B------:R-:W-:Y:S01]  /*0590*/  ELECT P0, URZ, PT ;  /* 0x0000000000ff782f */ /* 0x000fe20003800000 */
[----:B------:R-:W-:-:S12]  /*05a0*/  BSSY.RECONVERGENT B0, `(.L_x_9) ;  /* 0x0000021000007945 */ /* 0x000fd80003800200 */
[----:B------:R-:W-:Y:S05]  /*05b0*/  @!P0 BRA `(.L_x_10) ;  /* 0x00000000007c8947 */ /* 0x000fea0003800000 */
[----:B------:R-:W3:Y:S01]  /*05c0*/  S2UR UR5, SR_CgaCtaId ;  /* 0x00000000000579c3 */ /* 0x000ee20000008800 */
[----:B------:R-:W-:Y:S01]  /*05d0*/  UMOV UR4, 0x400 ;  /* 0x0000040000047882 */ /* 0x000fe20000000000 */
[----:B------:R-:W-:Y:S01]  /*05e0*/  UMOV UR8, 0x1 ;  /* 0x0000000100087882 */ /* 0x000fe20000000000 */
[----:B------:R-:W-:Y:S01]  /*05f0*/  UMOV UR6, 0x4 ;  /* 0x0000000400067882 */ /* 0x000fe20000000000 */
[----:B------:R-:W-:-:S04]  /*0600*/  UIADD3 UR8, UPT, UPT, -UR8, 0x100000, URZ ;  /* 0x0010000008087890 */ /* 0x000fc8000fffe1ff */
[----:B------:R-:W-:Y:S02]  /*0610*/  USHF.L.U32 UR9, UR8, 0xb, URZ ;  /* 0x0000000b08097899 */ /* 0x000fe400080006ff */
[----:B------:R-:W-:Y:S02]  /*0620*/  USHF.L.U32 UR8, UR8, 0x1, URZ ;  /* 0x0000000108087899 */ /* 0x000fe400080006ff */
[----:B------:R-:W-:-:S04]  /*0630*/  UIADD3 UR6, UPT, UPT, -UR6, 0x100000, URZ ;  /* 0x0010000006067890 */ /* 0x000fc8000fffe1ff */
[----:B------:R-:W-:Y:S02]  /*0640*/  USHF.L.U32 UR7, UR6, 0xb, URZ ;  /* 0x0000000b06077899 */ /* 0x000fe400080006ff */
[----:B------:R-:W-:Y:S02]  /*0650*/  USHF.L.U32 UR6, UR6, 0x1, URZ ;  /* 0x0000000106067899 */ /* 0x000fe400080006ff */
[----:B---3--:R-:W-:Y:S01]  /*0660*/  ULEA UR4, UR5, UR4, 0x18 ;  /* 0x0000000405047291 */ /* 0x008fe2000f8ec0ff */
[----:B------:R-:W3:Y:S11]  /*0670*/  FENCE.VIEW.ASYNC.S ;  /* 0x00000000000073c6 */ /* 0x000ef60000000000 */
[----:B---3--:R3:W4:Y:S01]  /*0680*/  SYNCS.EXCH.64 URZ, [UR4], UR8 ;  /* 0x0000000804ff75b2 */ /* 0x0087220008000100 */
[----:B------:R3:W1:Y:S01]  /*0690*/  SYNCS.EXCH.64 URZ, [UR4+0x48], UR6 ;  /* 0x0000480604ff75b2 */ /* 0x0006620008000100 */
        /* <DEDUP_REMOVED lines=15> */
[----:B------:R3:W1:Y:S02]  /*0790*/  SYNCS.EXCH.64 URZ, [UR4+0x88], UR6 ;  /* 0x0000880604ff75b2 */ /* 0x0006640008000100 */
[----:B---3--:R-:W-:Y:S01]  /*07a0*/  NOP ;  /* 0x0000000000007918 */ /* 0x008fe20000000000 */
.L_x_10:
[----:B------:R-:W-:Y:S05]  /*07b0*/  BSYNC.RECONVERGENT B0 ;  /* 0x0000000000007941 */ /* 0x000fea0003800200 */
.L_x_9:
[----:B------:R-:W3:Y:S01]  /*07c0*/  SHFL.IDX PT, R0, R52, RZ, 0x1f ;  /* 0x00001fff34007589 */ /* 0x000ee200000e0000 */
[----:B------:R-:W-:Y:S01]  /*07d0*/  NOP ;  /* 0x0000000000007918 */ /* 0x000fe20000000000 */
[----:B---3--:R-:W-:-:S13]  /*07e0*/  ISETP.NE.AND P0, PT, R0, 0x1, PT ;  /* 0x000000010000780c */ /* 0x008fda0003f05270 */
[----:B------:R-:W-:Y:S05]  /*07f0*/  @P0 BRA `(.L_x_11) ;  /* 0x0000000000580947 */ /* 0x000fea0003800000 */
        /* <DEDUP_REMOVED lines=9> */
[----:B------:R-:W-:Y:S01]  /*0890*/  USHF.L.U32 UR6, UR6, 0x1, URZ ;  /* 0x0000000106067899 */ /* 0x000fe200080006ff */
[----:B------:R-:W-:Y:S01]  /*08a0*/  ELECT P0, URZ, PT ;  /* 0x0000000000ff782f */ /* 0x000fe20003800000 */
[----:B---3--:R-:W-:Y:S01]  /*08b0*/  ULEA UR4, UR5, UR4, 0x18 ;  /* 0x0000000405047291 */ /* 0x008fe2000f8ec0ff */
[----:B------:R-:W3:Y:S11]  /*08c0*/  FENCE.VIEW.ASYNC.S ;  /* 0x00000000000073c6 */ /* 0x000ef60000000000 */
[----:B---3--:R3:W1:Y:S01]  /*08d0*/  SYNCS.EXCH.64 URZ, [UR4+0x90], UR8 ;  /* 0x0000900804ff75b2 */ /* 0x0086620008000100 */
[----:B------:R3:W1:Y:S01]  /*08e0*/  SYNCS.EXCH.64 URZ, [UR4+0xb0], UR6 ;  /* 0x0000b00604ff75b2 */ /* 0x0006620008000100 */
[----:B------:R3:W1:Y:S01]  /*08f0*/  SYNCS.EXCH.64 URZ, [UR4+0x98], UR8 ;  /* 0x0000980804ff75b2 */ /* 0x0006620008000100 */
[----:B------:R3:W1:Y:S01]  /*0900*/  SYNCS.EXCH.64 URZ, [UR4+0xb8], UR6 ;  /* 0x0000b80604ff75b2 */ /* 0x0006620008000100 */
[----:B------:R3:W1:Y:S01]  /*0910*/  SYNCS.EXCH.64 URZ, [UR4+0xa0], UR8 ;  /* 0x0000a00804ff75b2 */ /* 0x0006620008000100 */
[----:B------:R3:W1:Y:S01]  /*0920*/  SYNCS.EXCH.64 URZ, [UR4+0xc0], UR6 ;  /* 0x0000c00604ff75b2 */ /* 0x0006620008000100 */
[----:B------:R3:W1:Y:S01]  /*0930*/  SYNCS.EXCH.64 URZ, [UR4+0xa8], UR8 ;  /* 0x0000a80804ff75b2 */ /* 0x0006620008000100 */
[----:B------:R3:W1:Y:S01]  /*0940*/  SYNCS.EXCH.64 URZ, [UR4+0xc8], UR6 ;  /* 0x0000c80604ff75b2 */ /* 0x0006620008000100 */
[----:B------:R-:W-:Y:S01]  /*0950*/  NOP ;  /* 0x0000000000007918 */ /* 0x000fe20000000000 */
.L_x_11:
[----:B------:R-:W2:Y:S01]  /*0960*/  SHFL.IDX PT, R0, R52, RZ, 0x1f ;  /* 0x00001fff34007589 */ /* 0x000ea200000e0000 */
[----:B------:R-:W-:Y:S01]  /*0970*/  NOP ;  /* 0x0000000000007918 */ /* 0x000fe20000000000 */
[----:B--2---:R-:W-:-:S13]  /*0980*/  ISETP.NE.AND P0, PT, R0, 0x3, PT ;  /* 0x000000030000780c */ /* 0x004fda0003f05270 */
[----:B------:R-:W-:Y:S05]  /*0990*/  @P0 BRA `(.L_x_12) ;  /* 0x0000000000300947 */ /* 0x000fea0003800000 */
[----:B---3--:R-:W2:Y:S01]  /*09a0*/  S2UR UR6, SR_CgaCtaId ;  /* 0x00000000000679c3 */ /* 0x008ea20000008800 */
[----:B------:R-:W-:Y:S01]  /*09b0*/  UMOV UR4, 0x400 ;  /* 0x0000040000047882 */ /* 0x000fe20000000000 */
[----:B------:R-:W-:Y:S01]  /*09c0*/  UMOV UR5, 0x20 ;  /* 0x0000002000057882 */ /* 0x000fe20000000000 */
[----:B------:R-:W-:Y:S01]  /*09d0*/  ELECT P0, URZ, PT ;  /* 0x0000000000ff782f */ /* 0x000fe20003800000 */
[----:B--2---:R-:W-:Y:S02]  /*09e0*/  ULEA UR6, UR6, UR4, 0x18 ;  /* 0x0000000406067291 */ /* 0x004fe4000f8ec0ff */
[----:B------:R-:W-:-:S04]  /*09f0*/  UIADD3 UR4, UPT, UPT, -UR5, 0x100000, URZ ;  /* 0x0010000005047890 */ /* 0x000fc8000fffe1ff */
[----:B------:R-:W-:Y:S02]  /*0a00*/  USHF.L.U32 UR5, UR4, 0xb, URZ ;  /* 0x0000000b04057899 */ /* 0x000fe400080006ff */
[----:B------:R-:W-:Y:S01]  /*0a10*/  USHF.L.U32 UR4, UR4, 0x1, URZ ;  /* 0x0000000104047899 */ /* 0x000fe200080006ff */
[----:B------:R-:W2:Y:S11]  /*0a20*/  FENCE.VIEW.ASYNC.S ;  /* 0x00000000000073c6 */ /* 0x000eb60000000000 */
[----:B--2---:R2:W3:Y:S01]  /*0a30*/  SYNCS.EXCH.64 URZ, [UR6+0xd0], UR4 ;  /* 0x0000d00406ff75b2 */ /* 0x0044e20008000100 */
[----:B------:R2:W1:Y:S01]  /*0a40*/  SYNCS.EXCH.64 URZ, [UR6+0xd8], UR4 ;  /* 0x0000d80406ff75b2 */ /* 0x0004620008000100 */
[----:B------:R-:W-:Y:S01]  /*0a50*/  NOP ;  /* 0x0000000000007918 */ /* 0x000fe20000000000 */
.L_x_12:
[----:B------:R-:W4:Y:S01]  /*0a60*/  SHFL.IDX PT, R0, R52, RZ, 0x1f ;  /* 0x00001fff34007589 */ /* 0x000f2200000e0000 */
[----:B------:R-:W-:Y:S01]  /*0a70*/  NOP ;  /* 0x0000000000007918 */ /* 0x000fe20000000000 */
[----:B----4-:R-:W-:-:S13]  /*0a80*/  ISETP.NE.AND P0, PT, R0, 0x4, PT ;  /* 0x000000040000780c */ /* 0x010fda0003f05270 */
[----:B------:R-:W-:Y:S05]  /*0a90*/  @P0 BRA `(.L_x_13) ;  /* 0x00000000004c0947 */ /* 0x000fea0003800000 */
[----:B--2---:R-:W2:Y:S01]  /*0aa0*/  S2UR UR5, SR_CgaCtaId ;  /* 0x00000000000579c3 */ /* 0x004ea20000008800 */
[----:B---3--:R-:W-:Y:S01]  /*0ab0*/  UMOV UR4, 0x720 ;  /* 0x0000072000047882 */ /* 0x008fe20000000000 */
[----:B------:R-:W-:Y:S01]  /*0ac0*/  UMOV UR6, 0x400 ;  /* 0x0000040000067882 */ /* 0x000fe20000000000 */
[----:B------:R-:W-:Y:S01]  /*0ad0*/  USEL UR4, UR4, 0x620, UP4 ;  /* 0x0000062004047887 */ /* 0x000fe2000a000000 */
[----:B------:R-:W-:Y:S01]  /*0ae0*/  UMOV UR8, 0x1 ;  /* 0x0000000100087882 */ /* 0x000fe20000000000 */
[----:B------:R-:W-:Y:S01]  /*0af0*/  ELECT P0, URZ, PT ;  /* 0x0000000000ff782f */ /* 0x000fe20003800000 */
[----:B------:R-:W-:-:S04]  /*0b00*/  UIADD3 UR8, UPT, UPT, -UR8, 0x100000, URZ ;  /* 0x0010000008087890 */ /* 0x000fc8000fffe1ff */
[----:B------:R-:W-:Y:S02]  /*0b10*/  USHF.L.U32 UR9, UR8, 0xb, URZ ;  /* 0x0000000b08097899 */ /* 0x000fe400080006ff */
[----:B------:R-:W-:Y:S02]  /*0b20*/  USHF.L.U32 UR8, UR8, 0x1, URZ ;  /* 0x0000000108087899 */ /* 0x000fe400080006ff */
[----:B--2---:R-:W-:Y:S02]  /*0b30*/  ULEA UR6, UR5, UR6, 0x18 ;  /* 0x0000000605067291 */ /* 0x004fe4000f8ec0ff */
[----:B------:R-:W-:-:S04]  /*0b40*/  UIADD3 UR4, UPT, UPT, -UR4, 0x100000, URZ ;  /* 0x0010000004047890 */ /* 0x000fc8000fffe1ff */
[----:B------:R-:W-:Y:S02]  /*0b50*/  USHF.L.U32 UR5, UR4, 0xb, URZ ;  /* 0x0000000b04057899 */ /* 0x000fe400080006ff */
[----:B------:R-:W-:Y:S01]  /*0b60*/  USHF.L.U32 UR4, UR4, 0x1, URZ ;  /* 0x0000000104047899 */ /* 0x000fe200080006ff */
[----:B------:R-:W2:Y:S03]  /*0b70*/  FENCE.VIEW.ASYNC.S ;  /* 0x00000000000073c6 */ /* 0x000ea60000000000 */
[----:B--2---:R4:W2:Y:S08]  /*0b80*/  SYNCS.EXCH.64 URZ, [UR6+0xe0], UR8 ;  /* 0x0000e00806ff75b2 */ /* 0x0048b00008000100 */
[----:B------:R4:W3:Y:S01]  /*0b90*/  SYNCS.EXCH.64 URZ, [UR6+0xf0], UR4 ;  /* 0x0000f00406ff75b2 */ /* 0x0008e20008000100 */
[----:B------:R4:W1:Y:S01]  /*0ba0*/  SYNCS.EXCH.64 URZ, [UR6+0xe8], UR8 ;  /* 0x0000e80806ff75b2 */ /* 0x0008620008000100 */
[----:B------:R4:W1:Y:S02]  /*0bb0*/  SYNCS.EXCH.64 URZ, [UR6+0xf8], UR4 ;  /* 0x0000f80406ff75b2 */ /* 0x0008640008000100 */
[----:B----4-:R-:W-:Y:S01]  /*0bc0*/  NOP ;  /* 0x0000000000007918 */ /* 0x010fe20000000000 */
.L_x_13:
[----:B------:R-:W4:Y:S01]  /*0bd0*/  SHFL.IDX PT, R0, R52, RZ, 0x1f ;  /* 0x00001fff34007589 */ /* 0x000f2200000e0000 */
[----:B------:R-:W-:Y:S01]  /*0be0*/  NOP ;  /* 0x0000000000007918 */ /* 0x000fe20000000000 */
[----:B----4-:R-:W-:-:S13]  /*0bf0*/  ISETP.NE.AND P0, PT, R0, 0x5, PT ;  /* 0x000000050000780c */ /* 0x010fda0003f05270 */
[----:B------:R-:W-:Y:S05]  /*0c00*/  @P0 BRA `(.L_x_14) ;  /* 0x0000000000580947 */ /* 0x000fea0003800000 */
[----:B--2---:R-:W2:Y:S01]  /*0c10*/  S2UR UR5, SR_CgaCtaId ;  /* 0x00000000000579c3 */ /* 0x004ea20000008800 */
[----:B---3--:R-:W-:Y:S01]  /*0c20*/  UMOV UR4, 0x400 ;  /* 0x0000040000047882 */ /* 0x008fe20000000000 */
        /* <DEDUP_REMOVED lines=9> */
[----:B--2---:R-:W-:Y:S01]  /*0cc0*/  ULEA UR4, UR5, UR4, 0x18 ;  /* 0x0000000405047291 */ /* 0x004fe2000f8ec0ff */
[----:B------:R-:W2:Y:S11]  /*0cd0*/  FENCE.VIEW.ASYNC.S ;  /* 0x00000000000073c6 */ /* 0x000eb60000000000 */
[----:B--2---:R4:W2:Y:S01]  /*0ce0*/  SYNCS.EXCH.64 URZ, [UR4+0x100], UR6 ;  /* 0x0001000604ff75b2 */ /* 0x0048a20008000100 */
[----:B------:R4:W3:Y:S01]  /*0cf0*/  SYNCS.EXCH.64 URZ, [UR4+0x120], UR8 ;  /* 0x0001200804ff75b2 */ /* 0x0008e20008000100 */
[----:B------:R4:W1:Y:S01]  /*0d00*/  SYNCS.EXCH.64 URZ, [UR4+0x108], UR6 ;  /* 0x0001080604ff75b2 */ /* 0x0008620008000100 */
[----:B------:R4:W1:Y:S01]  /*0d10*/  SYNCS.EXCH.64 URZ, [UR4+0x128], UR8 ;  /* 0x0001280804ff75b2 */ /* 0x0008620008000100 */
[----:B------:R4:W1:Y:S01]  /*0d20*/  SYNCS.EXCH.64 URZ, [UR4+0x110], UR6 ;  /* 0x0001100604ff75b2 */ /* 0x0008620008000100 */
[----:B------:R4:W1:Y:S01]  /*0d30*/  SYNCS.EXCH.64 URZ, [UR4+0x130], UR8 ;  /* 0x0001300804ff75b2 */ /* 0x0008620008000100 */
[----:B------:R4:W1:Y:S01]  /*0d40*/  SYNCS.EXCH.64 URZ, [UR4+0x118], UR6 ;  /* 0x0001180604ff75b2 */ /* 0x0008620008000100 */
[----:B------:R4:W1:Y:S02]  /*0d50*/  SYNCS.EXCH.64 URZ, [UR4+0x138], UR8 ;  /* 0x0001380804ff75b2 */ /* 0x0008640008000100 */
[----:B----4-:R-:W-:Y:S01]  /*0d60*/  NOP ;  /* 0x0000000000007918 */ /* 0x010fe20000000000 */
.L_x_14:
[----:B------:R-:W4:Y:S01]  /*0d70*/  SHFL.IDX PT, R0, R52, RZ, 0x1f ;  /* 0x00001fff34007589 */ /* 0x000f2200000e0000 */
[----:B------:R-:W-:Y:S01]  /*0d80*/  ISETP.NE.OR P1, PT, RZ, UR20, !P1 ;  /* 0x00000014ff007c0c */ /* 0x000fe2000cf25670 */
[----:B------:R-:W-:Y:S01]  /*0d90*/  NOP ;  /* 0x0000000000007918 */ /* 0x000fe20000000000 */
[----:B----4-:R-:W-:-:S13]  /*0da0*/  ISETP.NE.AND P0, PT, R0, 0x3, PT ;  /* 0x000000030000780c */ /* 0x010fda0003f05270 */
[----:B------:R-:W-:Y:S05]  /*0db0*/  @P0 BRA `(.L_x_15) ;  /* 0x0000000000380947 */ /* 0x000fea0003800000 */
[----:B--2---:R-:W2:Y:S01]  /*0dc0*/  S2UR UR5, SR_CgaCtaId ;  /* 0x00000000000579c3 */ /* 0x004ea20000008800 */
[----:B---3--:R-:W-:Y:S01]  /*0dd0*/  UMOV UR4, 0x400 ;  /* 0x0000040000047882 */ /* 0x008fe20000000000 */
[----:B------:R-:W-:Y:S01]  /*0de0*/  UMOV UR6, 0x20 ;  /* 0x0000002000067882 */ /* 0x000fe20000000000 */
[----:B------:R-:W-:Y:S01]  /*0df0*/  ELECT P0, URZ, PT ;  /* 0x0000000000ff782f */ /* 0x000fe20003800000 */
[----:B------:R-:W-:-:S04]  /*0e00*/  UIADD3 UR6, UPT, UPT, -UR6, 0x100000, URZ ;  /* 0x0010000006067890 */ /* 0x000fc8000fffe1ff */
[----:B------:R-:W-:Y:S02]  /*0e10*/  USHF.L.U32 UR7, UR6, 0xb, URZ ;  /* 0x0000000b06077899 */ /* 0x000fe400080006ff */
[----:B------:R-:W-:Y:S02]  /*0e20*/  USHF.L.U32 UR6, UR6, 0x1, URZ ;  /* 0x0000000106067899 */ /* 0x000fe400080006ff */
[----:B--2---:R-:W-:Y:S01]  /*0e30*/  ULEA UR4, UR5, UR4, 0x18 ;  /* 0x0000000405047291 */ /* 0x004fe2000f8ec0ff */
[----:B------:R-:W2:Y:S11]  /*0e40*/  FENCE.VIEW.ASYNC.S ;  /* 0x00000000000073c6 */ /* 0x000eb60000000000 */
[----:B--2---:R4:W2:Y:S01]  /*0e50*/  SYNCS.EXCH.64 URZ, [UR4+0x140], UR6 ;  /* 0x0001400604ff75b2 */ /* 0x0048a20008000100 */
[----:B------:R4:W3:Y:S01]  /*0e60*/  SYNCS.EXCH.64 URZ, [UR4+0x150], UR6 ;  /* 0x0001500604ff75b2 */ /* 0x0008e20008000100 */
[----:B------:R4:W1:Y:S01]  /*0e70*/  SYNCS.EXCH.64 URZ, [UR4+0x148], UR6 ;  /* 0x0001480604ff75b2 */ /* 0x0008620008000100 */
[----:B------:R4:W1:Y:S02]  /*0e80*/  SYNCS.EXCH.64 URZ, [UR4+0x158], UR6 ;  /* 0x0001580604ff75b2 */ /* 0x0008640008000100 */
[----:B----4-:R-:W-:Y:S01]  /*0e90*/  NOP ;  /* 0x0000000000007918 */ /* 0x010fe20000000000 */
.L_x_15:
[----:B---3--:R-:W3:Y:S01]  /*0ea0*/  S2UR UR7, SR_CgaCtaId ;  /* 0x00000000000779c3 */ /* 0x008ee20000008800 */
[----:B------:R-:W-:Y:S01]  /*0eb0*/  VOTEU.ALL UP0, P1 ;  /* 0x0000000000ff7886 */ /* 0x000fe20000800000 */
[----:B--2---:R-:W-:Y:S01]  /*0ec0*/  UMOV UR4, 0x20 ;  /* 0x0000002000047882 */ /* 0x004fe20000000000 */
[----:B------:R-:W-:Y:S01]  /*0ed0*/  NOP ;  /* 0x0000000000007918 */ /* 0x000fe20000000000 */
[----:B-1----:R-:W-:Y:S01]  /*0ee0*/  LOP3.LUT R3, R66, 0x1f, RZ, 0xc0, !PT ;  /* 0x0000001f42037812 */ /* 0x002fe200078ec0ff */
[----:B------:R-:W-:Y:S01]  /*0ef0*/  UISETP.NE.AND UP5, UPT, UR20, URZ, UPT ;  /* 0x000000ff1400728c */ /* 0x000fe2000bfa5270 */
[----:B------:R-:W-:Y:S01]  /*0f00*/  @!UP0 UMOV UR6, 0x400 ;  /* 0x0000040000068882 */ /* 0x000fe20000000000 */
[----:B------:R-:W-:-:S04]  /*0f10*/  @!UP0 UIADD3 UR4, UPT, UPT, -UR4, 0x100000, URZ ;  /* 0x0010000004048890 */ /* 0x000fc8000fffe1ff */
[----:B------:R-:W-:Y:S02]  /*0f20*/  @!UP0 USHF.L.U32 UR5, UR4, 0xb, URZ ;  /* 0x0000000b04058899 */ /* 0x000fe400080006ff */
[----:B------:R-:W-:Y:S02]  /*0f30*/  @!UP0 USHF.L.U32 UR4, UR4, 0x1, URZ ;  /* 0x0000000104048899 */ /* 0x000fe400080006ff */
[----:B---3--:R-:W-:Y:S01]  /*0f40*/  @!UP0 ULEA UR6, UR7, UR6, 0x18 ;  /* 0x0000000607068291 */ /* 0x008fe2000f8ec0ff */
[----:B------:R-:W1:Y:S01]  /*0f50*/  LDCU UR7, c[0x0][0x36c] ;  /* 0x00006d80ff0777ac */ /* 0x000e620008000800 */
[----:B------:R-:W-:Y:S01]  /*0f60*/  VOTEU.ALL UP0, P1 ;  /* 0x0000000000ff7886 */ /* 0x000fe20000800000 */
[----:B------:R-:W2:Y:S09]  /*0f70*/  FENCE.VIEW.ASYNC.S ;  /* 0x00000000000073c6 */ /* 0x000eb20000000000 */
[----:B--2---:R2:W3:Y:S01]  /*0f80*/  @!UP0 SYNCS.EXCH.64 URZ, [UR6+0x160], UR4 ;  /* 0x0001600406ff85b2 */ /* 0x0044e20008000100 */
[----:B-1----:R-:W-:-:S09]  /*0f90*/  UISETP.EQ.U32.AND UP6, UPT, UR7, 0x1, UPT ;  /* 0x000000010700788c */ /* 0x002fd2000bfc2070 */
[----:B--2---:R-:W-:Y:S05]  /*0fa0*/  BRA.U !UP6, `(.L_x_16) ;  /* 0x000000010e087547 */ /* 0x004fea000b800000 */
[----:B---3--:R-:W-:Y:S01]  /*0fb0*/  UCGABAR_ARV ;  /* 0x00000000000079c7 */ /* 0x008fe20008000000 */
[----:B------:R-:W-:Y:S05]  /*0fc0*/  BRA `(.L_x_17) ;  /* 0x0000000000047947 */ /* 0x000fea0003800000 */
.L_x_16:
[----:B---3--:R-:W-:Y:S01]  /*0fd0*/  NOP ;  /* 0x0000000000007918 */ /* 0x008fe20000000000 */
.L_x_17:
[----:B------:R-:W1:Y:S01]  /*0fe0*/  S2UR UR23, SR_CTAID.X ;  /* 0x00000000001779c3 */ /* 0x000e620000002500 */
[----:B------:R-:W-:-:S05]  /*0ff0*/  CS2R.32 R54, SR_CgaSize ;  /* 0x0000000000367805 */ /* 0x000fca0000008a00 */
[----:B------:R-:W-:-:S05]  /*1000*/  IMAD R54, R54, -0xa0, RZ ;  /* 0xffffff6036367824 */ /* 0x000fca00078e02ff */
[----:B------:R-:W-:-:S14]  /*1010*/  R2UR UR5, R54 ;  /* 0x00000000360572ca */ /* 0x000fdc00000e0000 */
[----:B------:R-:W2:Y:S01]  /*1020*/  LDCU UR5, c[0x0][UR5+0x2b0] ;  /* 0x00005600050577ac */ /* 0x000ea20008000800 */
[----:B------:R-:W-:-:S05]  /*1030*/  CS2R.32 R54, SR_CgaSize ;  /* 0x0000000000367805 */ /* 0x000fca0000008a00 */
[----:B------:R-:W-:-:S05]  /*1040*/  IMAD R54, R54, -0xa0, RZ ;  /* 0xffffff6036367824 */ /* 0x000fca00078e02ff */
[----:B------:R-:W-:-:S14]  /*1050*/  R2UR UR4, R54 ;  /* 0x00000000360472ca */ /* 0x000fdc00000e0000 */
[----:B------:R-:W3:Y:S01]  /*1060*/  LDCU UR4, c[0x0][UR4+0x2b4] ;  /* 0x00005680040477ac */ /* 0x000ee20008000800 */
[----:B------:R-:W4:Y:S01]  /*1070*/  S2UR UR34, SR_CTAID.Y ;  /* 0x00000000002279c3 */ /* 0x000f220000002600 */
[----:B------:R-:W-:-:S05]  /*1080*/  CS2R.32 R54, SR_CgaSize ;  /* 0x0000000000367805 */ /* 0x000fca0000008a00 */
[----:B------:R-:W-:-:S05]  /*1090*/  IMAD R54, R54, -0xa0, RZ ;  /* 0xffffff6036367824 */ /* 0x000fca00078e02ff */
[----:B------:R-:W-:-:S14]  /*10a0*/  R2UR UR7, R54 ;  /* 0x00000000360772ca */ /* 0x000fdc00000e0000 */
[----:B------:R-:W3:Y:S01]  /*10b0*/  LDCU UR7, c[0x0][UR7+0x2a0] ;  /* 0x00005400070777ac */ /* 0x000ee20008000800 */
[----:B------:R-:W-:-:S05]  /*10c0*/  CS2R.32 R54, SR_CgaSize ;  /* 0x0000000000367805 */ /* 0x000fca0000008a00 */
[----:B------:R-:W-:-:S05]  /*10d0*/  IMAD R54, R54, -0xa0, RZ ;  /* 0xffffff6036367824 */ /* 0x000fca00078e02ff */
[----:B------:R-:W-:-:S14]  /*10e0*/  R2UR UR8, R54 ;  /* 0x00000000360872ca */ /* 0x000fdc00000e0000 */
[----:B------:R-:W3:Y:S01]  /*10f0*/  LDCU UR8, c[0x0][UR8+0x2a4] ;  /* 0x00005480080877ac */ /* 0x000ee20008000800 */
[----:B------:R-:W3:Y:S01]  /*1100*/  S2UR UR9, SR_CgaCtaId ;  /* 0x00000000000979c3 */ /* 0x000ee20000008800 */
[----:B------:R-:W-:Y:S01]  /*1110*/  UISETP.GT.U32.AND UP0, UPT, UR46, 0xffff, UPT ;  /* 0x0000ffff2e00788c */ /* 0x000fe2000bf04070 */
[----:B------:R-:W3:Y:S01]  /*1120*/  LDCU UR21, c[0x0][0xb24] ;  /* 0x00016480ff1577ac */ /* 0x000ee20008000800 */
[----:B------:R-:W3:Y:S01]  /*1130*/  LDCU UR42, c[0x0][0xb24] ;  /* 0x00016480ff2a77ac */ /* 0x000ee20008000800 */
[----:B-1----:R-:W-:Y:S01]  /*1140*/  I2FP.F32.U32 R2, UR23 ;  /* 0x0000001700027c45 */ /* 0x002fe20008201000 */
[----:B------:R-:W1:Y:S04]  /*1150*/  LDCU UR26, c[0x0][0xb30] ;  /* 0x00016600ff1a77ac */ /* 0x000e680008000800 */
[----:B--2---:R-:W-:Y:S01]  /*1160*/  FMUL R2, R2, UR5 ;  /* 0x0000000502027c20 */ /* 0x004fe20008400000 */
[----:B------:R-:W-:Y:S01]  /*1170*/  USEL UR5, UR46, 0xffff, !UP0 ;  /* 0x0000ffff2e057887 */ /* 0x000fe2000c000000 */
[----:B----4-:R-:W-:-:S04]  /*1180*/  I2FP.F32.U32 R0, UR34 ;  /* 0x0000002200007c45 */ /* 0x010fc80008201000 */
[----:B------:R-:W2:Y:S01]  /*1190*/  F2I.U32.TRUNC.NTZ R2, R2 ;  /* 0x0000000200027305 */ /* 0x000ea2000020f000 */
[----:B------:R-:W-:Y:S01]  /*11a0*/  ULOP3.LUT UR24, UR5, 0xffff, URZ, 0xc0, !UPT ;  /* 0x0000ffff05187892 */ /* 0x000fe2000f8ec0ff */
[----:B---3--:R-:W-:Y:S01]  /*11b0*/  FMUL R0, R0, UR4 ;  /* 0x0000000400007c20 */ /* 0x008fe20008400000 */
[----:B------:R-:W-:-:S05]  /*11c0*/  USHF.L.U32 UR28, UR9, 0x7, URZ ;  /* 0x00000007091c7899 */ /* 0x000fca00080006ff */
[----:B------:R-:W3:Y:S01]  /*11d0*/  F2I.U32.TRUNC.NTZ R0, R0 ;  /* 0x0000000000007305 */ /* 0x000ee2000020f000 */
[----:B--2---:R-:W-:Y:S02]  /*11e0*/  R2UR UR4, R2 ;  /* 0x00000000020472ca */ /* 0x004fe400000e0000 */
[----:B------:R-:W-:Y:S02]  /*11f0*/  PRMT R2, RZ, 0x7610, R2 ;  /* 0x00007610ff027816 */ /* 0x000fe40000000002 */
[----:B---3--:R-:W-:Y:S02]  /*1200*/  R2UR UR6, R0 ;  /* 0x00000000000672ca */ /* 0x008fe400000e0000 */
[----:B------:R-:W-:-:S07]  /*1210*/  PRMT R0, RZ, 0x7610, R0 ;  /* 0x00007610ff007816 */ /* 0x000fce0000000000 */
[----:B------:R-:W-:-:S04]  /*1220*/  UIADD3 UR5, UPT, UPT, -UR4, URZ, URZ ;  /* 0x000000ff04057290 */ /* 0x000fc8000fffe1ff */
[----:B------:R-:W-:Y:S02]  /*1230*/  UIMAD UR5, UR7, UR5, UR23 ;  /* 0x00000005070572a4 */ /* 0x000fe4000f8e0217 */
[----:B------:R-:W-:-:S04]  /*1240*/  UIADD3 UR4, UPT, UPT, -UR6, URZ, URZ ;  /* 0x000000ff06047290 */ /* 0x000fc8000fffe1ff */
[----:B------:R-:W-:Y:S01]  /*1250*/  IMAD.U32 R54, RZ, RZ, UR5 ;  /* 0x00000005ff367e24 */ /* 0x000fe2000f8e00ff */
[----:B------:R-:W-:-:S06]  /*1260*/  UIMAD UR4, UR8, UR4, UR34 ;  /* 0x00000004080472a4 */ /* 0x000fcc000f8e0222 */
[----:B------:R-:W-:Y:S01]  /*1270*/  IMAD.U32 R53, RZ, RZ, UR4 ;  /* 0x00000004ff357e24 */ /* 0x000fe2000f8e00ff */
[----:B-1----:R-:W-:Y:S06]  /*1280*/  BRA.U UP5, `(.L_x_18) ;  /* 0x00000001056c7547 */ /* 0x002fec000b800000 */
[----:B------:R-:W-:Y:S02]  /*1290*/  R2UR UR4, R53 ;  /* 0x00000000350472ca */ /* 0x000fe400000e0000 */
[----:B------:R-:W-:-:S11]  /*12a0*/  R2UR UR10, R54 ;  /* 0x00000000360a72ca */ /* 0x000fd600000e0000 */
[----:B------:R-:W-:Y:S02]  /*12b0*/  UISETP.NE.AND UP0, UPT, UR4, URZ, UPT ;  /* 0x000000ff0400728c */ /* 0x000fe4000bf05270 */
[----:B------:R-:W-:Y:S02]  /*12c0*/  ULOP3.LUT UR4, UR10, 0x2, URZ, 0x3c, !UPT ;  /* 0x000000020a047892 */ /* 0x000fe4000f8e3cff */
[----:B------:R-:W-:Y:S02]  /*12d0*/  UISETP.GT.U32.AND UP2, UPT, UR10, 0x1, UP0 ;  /* 0x000000010a00788c */ /* 0x000fe40008744070 */
[----:B------:R-:W-:Y:S02]  /*12e0*/  ULOP3.LUT UR5, UR10, 0x4, URZ, 0x3c, !UPT ;  /* 0x000000040a057892 */ /* 0x000fe4000f8e3cff */
[----:B------:R-:W-:Y:S02]  /*12f0*/  USEL UR8, URZ, 0x1, UP2 ;  /* 0x00000001ff087887 */ /* 0x000fe40009000000 */
[----:B------:R-:W-:-:S02]  /*1300*/  USEL UR7, URZ, 0x2, UP2 ;  /* 0x00000002ff077887 */ /* 0x000fc40009000000 */
[----:B------:R-:W-:Y:S02]  /*1310*/  UISETP.GT.U32.AND UP2, UPT, UR4, 0x1, UP0 ;  /* 0x000000010400788c */ /* 0x000fe40008744070 */
[----:B------:R-:W-:Y:S02]  /*1320*/  ULOP3.LUT UR4, UR10, 0x6, URZ, 0x3c, !UPT ;  /* 0x000000060a047892 */ /* 0x000fe4000f8e3cff */
[----:B------:R-:W-:Y:S02]  /*1330*/  USEL UR6, URZ, 0x4, UP2 ;  /* 0x00000004ff067887 */ /* 0x000fe40009000000 */
[----:B------:R-:W-:Y:S02]  /*1340*/  USEL UR9, URZ, 0x8, UP2 ;  /* 0x00000008ff097887 */ /* 0x000fe40009000000 */
[----:B------:R-:W-:Y:S02]  /*1350*/  UISETP.GT.U32.AND UP2, UPT, UR5, 0x1, UP0 ;  /* 0x000000010500788c */ /* 0x000fe40008744070 */
[----:B------:R-:W-:-:S02]  /*1360*/  UISETP.GT.U32.AND UP0, UPT, UR4, 0x1, UP0 ;  /* 0x000000010400788c */ /* 0x000fc40008704070 */
[----:B------:R-:W-:Y:S02]  /*1370*/  USEL UR4, URZ, 0x10, UP2 ;  /* 0x00000010ff047887 */ /* 0x000fe40009000000 */
[----:B------:R-:W-:Y:S02]  /*1380*/  UIADD3 UR5, UPT, UPT, UR6, UR7, UR8 ;  /* 0x0000000706057290 */ /* 0x000fe4000fffe008 */
[----:B------:R-:W-:Y:S02]  /*1390*/  USEL UR7, URZ, 0x40, UP0 ;  /* 0x00000040ff077887 */ /* 0x000fe40008000000 */
[----:B------:R-:W-:Y:S02]  /*13a0*/  USEL UR8, URZ, 0x20, UP2 ;  /* 0x00000020ff087887 */ /* 0x000fe40009000000 */
[----:B------:R-:W-:Y:S02]  /*13b0*/  UIADD3 UR5, UPT, UPT, UR4, UR5, UR9 ;  /* 0x0000000504057290 */ /* 0x000fe4000fffe009 */
[----:B------:R-:W-:-:S02]  /*13c0*/  ULOP3.LUT UR4, UR10, 0xfffffffe, URZ, 0xc0, !UPT ;  /* 0xfffffffe0a047892 */ /* 0x000fc4000f8ec0ff */
[----:B------:R-:W-:Y:S02]  /*13d0*/  USEL UR6, URZ, 0x80, UP0 ;  /* 0x00000080ff067887 */ /* 0x000fe40008000000 */
[----:B------:R-:W-:-:S03]  /*13e0*/  UIADD3 UR5, UPT, UPT, UR7, UR5, UR8 ;  /* 0x0000000507057290 */ /* 0x000fc6000fffe008 */
[----:B------:R-:W-:Y:S01]  /*13f0*/  UMOV UR7, 0x3 ;  /* 0x0000000300077882 */ /* 0x000fe20000000000 */
[----:B------:R-:W-:Y:S02]  /*1400*/  UIADD3 UR5, UPT, UPT, UR5, UR6, URZ ;  /* 0x0000000605057290 */ /* 0x000fe4000fffe0ff */
[----:B------:R-:W-:-:S04]  /*1410*/  USHF.L.U32 UR4, UR7, UR4, URZ ;  /* 0x0000000407047299 */ /* 0x000fc800080006ff */
[----:B------:R-:W-:Y:S02]  /*1420*/  IMAD.U32 R2, RZ, RZ, UR5 ;  /* 0x00000005ff027e24 */ /* 0x000fe4000f8e00ff */
[----:B------:R-:W-:-:S07]  /*1430*/  IMAD.U32 R0, RZ, RZ, UR4 ;  /* 0x00000004ff007e24 */ /* 0x000fce000f8e00ff */
.L_x_18:
[----:B------:R-:W1:Y:S01]  /*1440*/  S2UR UR36, SR_CTAID.Z ;  /* 0x00000000002479c3 */ /* 0x000e620000002700 */
[----:B------:R-:W-:Y:S01]  /*1450*/  UISETP.GE.AND UP0, UPT, UR21, 0x1, UPT ;  /* 0x000000011500788c */ /* 0x000fe2000bf06270 */
[----:B------:R-:W-:Y:S01]  /*1460*/  UMOV UR27, 0x55 ;  /* 0x00000055001b7882 */ /* 0x000fe20000000000 */
[----:B------:R-:W-:-:S07]  /*1470*/  UMOV UR35, UR23 ;  /* 0x0000001700237c82 */ /* 0x000fce0008000000 */
[----:B------:R-:W-:Y:S05]  /*1480*/  BRA.U !UP0, `(.L_x_19) ;  /* 0x0000000108d47547 */ /* 0x000fea000b800000 */
[----:B------:R-:W2:Y:S01]  /*1490*/  LDCU.128 UR16, c[0x0][0xb10] ;  /* 0x00016200ff1077ac */ /* 0x000ea20008000c00 */
[----:B------:R-:W3:Y:S01]  /*14a0*/  LDCU UR13, c[0x0][0x370] ;  /* 0x00006e00ff0d77ac */ /* 0x000ee20008000800 */
[----:B------:R-:W4:Y:S01]  /*14b0*/  LDCU UR8, c[0x0][0x374] ;  /* 0x00006e80ff0877ac */ /* 0x000f220008000800 */
[----:B------:R-:W1:Y:S01]  /*14c0*/  LDCU UR22, c[0x0][0xb0c] ;  /* 0x00016180ff1677ac */ /* 0x000e620008000800 */
[----:B------:R-:W1:Y:S01]  /*14d0*/  LDCU UR25, c[0x0][0xb20] ;  /* 0x00016400ff1977ac */ /* 0x000e620008000800 */
[----:B--2---:R-:W-:Y:S01]  /*14e0*/  UIMAD.WIDE.U32 UR4, UR23, UR16, URZ ;  /* 0x00000010170472a5 */ /* 0x004fe2000f8e00ff */
[----:B------:R-:W2:Y:S01]  /*14f0*/  LDCU.64 UR14, c[0x0][0xb28] ;  /* 0x00016500ff0e77ac */ /* 0x000ea20008000a00 */
[----:B------:R-:W-:-:S05]  /*1500*/  UISETP.NE.AND UP3, UPT, UR18, 0x1, UPT ;  /* 0x000000011200788c */ /* 0x000fca000bf65270 */
[----:B------:R-:W-:Y:S01]  /*1510*/  UMOV UR4, UR5 ;  /* 0x0000000500047c82 */ /* 0x000fe20008000000 */
[----:B---3--:R-:W-:Y:S02]  /*1520*/  UIMAD.WIDE.U32 UR6, UR13, UR16, URZ ;  /* 0x000000100d0672a5 */ /* 0x008fe4000f8e00ff */
[----:B------:R-:W-:Y:S02]  /*1530*/  USHF.R.U32.HI UR9, URZ, UR17, UR4 ;  /* 0x00000011ff097299 */ /* 0x000fe40008011604 */
[----:B----4-:R-:W-:Y:S02]  /*1540*/  UIMAD.WIDE.U32 UR4, UR8, UR19, URZ ;  /* 0x00000013080472a5 */ /* 0x010fe4000f8e00ff */
[----:B-1----:R-:W-:Y:S01]  /*1550*/  UISETP.NE.AND UP0, UPT, UR22, 0x1, UPT ;  /* 0x000000011600788c */ /* 0x002fe2000bf05270 */
[----:B------:R-:W-:Y:S01]  /*1560*/  UMOV UR6, UR7 ;  /* 0x0000000700067c82 */ /* 0x000fe20008000000 */
[----:B------:R-:W-:-:S03]  /*1570*/  UISETP.NE.AND UP2, UPT, UR21, 0x1, UPT ;  /* 0x000000011500788c */ /* 0x000fc6000bf45270 */
[----:B------:R-:W-:Y:S01]  /*1580*/  UMOV UR4, UR5 ;  /* 0x0000000500047c82 */ /* 0x000fe20008000000 */
[----:B------:R-:W-:Y:S02]  /*1590*/  USEL UR12, UR23, UR9, !UP0 ;  /* 0x00000009170c7287 */ /* 0x000fe4000c000000 */
[----:B------:R-:W-:Y:S02]  /*15a0*/  @UP3 USHF.R.U32.HI UR8, URZ, UR25, UR4 ;  /* 0x00000019ff083299 */ /* 0x000fe40008011604 */
[----:B------:R-:W-:Y:S02]  /*15b0*/  UIADD3 UR35, UPT, UPT, -UR12, URZ, URZ ;  /* 0x000000ff0c237290 */ /* 0x000fe4000fffe1ff */
[----:B------:R-:W-:Y:S02]  /*15c0*/  @UP0 USHF.R.U32.HI UR13, URZ, UR17, UR6 ;  /* 0x00000011ff0d0299 */ /* 0x000fe40008011606 */
[----:B------:R-:W-:Y:S02]  /*15d0*/  UIMAD.WIDE.U32 UR6, UR34, UR19, URZ ;  /* 0x00000013220672a5 */ /* 0x000fe4000f8e00ff */
[----:B--2---:R-:W-:-:S02]  /*15e0*/  UIMAD.WIDE.U32 UR4, UR8, UR14, URZ ;  /* 0x0000000e080472a5 */ /* 0x004fc4000f8e00ff */
[----:B------:R-:W-:Y:S02]  /*15f0*/  UIMAD.WIDE.U32 UR10, UR13, UR14, URZ ;  /* 0x0000000e0d0a72a5 */ /* 0x000fe4000f8e00ff */
[----:B------:R-:W-:Y:S01]  /*1600*/  UIMAD UR35, UR22, UR35, UR23 ;  /* 0x00000023162372a4 */ /* 0x000fe2000f8e0217 */
[----:B------:R-:W-:Y:S02]  /*1610*/  UMOV UR6, UR7 ;  /* 0x0000000700067c82 */ /* 0x000fe40008000000 */
[----:B------:R-:W-:Y:S01]  /*1620*/  UMOV UR4, UR5 ;  /* 0x0000000500047c82 */ /* 0x000fe20008000000 */
[----:B------:R-:W-:Y:S02]  /*1630*/  USHF.R.U32.HI UR6, URZ, UR25, UR6 ;  /* 0x00000019ff067299 */ /* 0x000fe40008011606 */
[----:B------:R-:W-:Y:S01]  /*1640*/  @UP2 USHF.R.U32.HI UR8, URZ, UR15, UR4 ;  /* 0x0000000fff082299 */ /* 0x000fe20008011604 */
[----:B------:R-:W-:Y:S01]  /*1650*/  UMOV UR5, UR11 ;  /* 0x0000000b00057c82 */ /* 0x000fe20008000000 */
[----:B------:R-:W-:-:S02]  /*1660*/  USEL UR4, UR34, UR6, !UP3 ;  /* 0x0000000622047287 */ /* 0x000fc4000d800000 */
[----:B------:R-:W-:Y:S02]  /*1670*/  @UP2 USHF.R.U32.HI UR13, URZ, UR15, UR5 ;  /* 0x0000000fff0d2299 */ /* 0x000fe40008011605 */
[----:B------:R-:W-:Y:S02]  /*1680*/  UIMAD UR5, UR8, UR21, URZ ;  /* 0x00000015080572a4 */ /* 0x000fe4000f8e02ff */
[----:B------:R-:W-:Y:S02]  /*1690*/  UIMAD UR8, UR13, UR21, URZ ;  /* 0x000000150d0872a4 */ /* 0x000fe4000f8e02ff */
[----:B------:R-:W-:Y:S02]  /*16a0*/  UISETP.GE.AND UP0, UPT, UR4, UR5, UPT ;  /* 0x000000050400728c */ /* 0x000fe4000bf06270 */
[----:B------:R-:W-:Y:S02]  /*16b0*/  UIMAD.WIDE.U32 UR6, UR4, UR14, URZ ;  /* 0x0000000e040672a5 */ /* 0x000fe4000f8e00ff */
[----:B------:R-:W-:-:S02]  /*16c0*/  UISETP.GE.OR UP0, UPT, UR12, UR8, UP0 ;  /* 0x000000080c00728c */ /* 0x000fc40008706670 */
[----:B------:R-:W-:-:S03]  /*16d0*/  UIMAD.WIDE.U32 UR8, UR12, UR14, URZ ;  /* 0x0000000e0c0872a5 */ /* 0x000fc6000f8e00ff */
[----:B------:R-:W-:Y:S01]  /*16e0*/  UMOV UR6, UR7 ;  /* 0x0000000700067c82 */ /* 0x000fe20008000000 */
[----:B------:R-:W-:Y:S02]  /*16f0*/  UIADD3 UR7, UPT, UPT, -UR4, URZ, URZ ;  /* 0x000000ff04077290 */ /* 0x000fe4000fffe1ff */
[----:B------:R-:W-:Y:S02]  /*1700*/  USHF.R.U32.HI UR6, URZ, UR15, UR6 ;  /* 0x0000000fff067299 */ /* 0x000fe40008011606 */
[----:B------:R-:W-:Y:S02]  /*1710*/  UIMAD UR34, UR18, UR7, UR34 ;  /* 0x00000007122272a4 */ /* 0x000fe4000f8e0222 */
[----:B------:R-:W-:Y:S01]  /*1720*/  USEL UR6, UR4, UR6, !UP2 ;  /* 0x0000000604067287 */ /* 0x000fe2000d000000 */
[----:B------:R-:W-:Y:S02]  /*1730*/  @!UP0 UMOV UR5, UR9 ;  /* 0x0000000900058c82 */ /* 0x000fe40008000000 */
[----:B------:R-:W-:-:S02]  /*1740*/  @!UP0 USHF.R.U32.HI UR5, URZ, UR15, UR5 ;  /* 0x0000000fff058299 */ /* 0x000fc40008011605 */
[----:B------:R-:W-:Y:S02]  /*1750*/  UIADD3 UR7, UPT, UPT, -UR6, URZ, URZ ;  /* 0x000000ff06077290 */ /* 0x000fe4000fffe1ff */
[----:B------:R-:W-:Y:S02]  /*1760*/  @!UP0 USEL UR5, UR12, UR5, !UP2 ;  /* 0x000000050c058287 */ /* 0x000fe4000d000000 */
[----:B------:R-:W-:Y:S02]  /*1770*/  UIMAD UR7, UR21, UR7, UR4 ;  /* 0x00000007150772a4 */ /* 0x000fe4000f8e0204 */
[----:B------:R-:W-:Y:S02]  /*1780*/  @!UP0 UIADD3 UR6, UPT, UPT, UR6, -UR5, URZ ;  /* 0x8000000506068290 */ /* 0x000fe4000fffe0ff */
[----:B------:R-:W-:Y:S02]  /*1790*/  @!UP0 UIMAD UR7, UR7, UR13, UR5 ;  /* 0x0000000d070782a4 */ /* 0x000fe4000f8e0205 */
[----:B------:R-:W-:-:S04]  /*17a0*/  @!UP0 UIMAD UR4, UR6, UR21, UR12 ;  /* 0x00000015060482a4 */ /* 0x000fc8000f8e020c */
[----:B------:R-:W-:Y:S01]  /*17b0*/  UIMAD UR34, UR4, UR18, UR34 ;  /* 0x00000012042272a4 */ /* 0x000fe2000f8e0222 */
[----:B------:R-:W-:Y:S02]  /*17c0*/  @!UP0 UMOV UR12, UR7 ;  /* 0x00000007000c8c82 */ /* 0x000fe40008000000 */
[----:B------:R-:W-:-:S12]  /*17d0*/  UIMAD UR35, UR12, UR22, UR35 ;  /* 0x000000160c2372a4 */ /* 0x000fd8000f8e0223 */
.L_x_19:
[----:B------:R-:W-:Y:S02]  /*17e0*/  UISETP.NE.AND UP2, UPT, UR26, 0x1, UPT ;  /* 0x000000011a00788c */ /* 0x000fe4000bf45270 */
[----:B------:R-:W-:Y:S02]  /*17f0*/  UISETP.NE.AND UP0, UPT, UR20, 0x2, UPT ;  /* 0x000000021400788c */ /* 0x000fe4000bf05270 */
[----:B------:R-:W-:Y:S02]  /*1800*/  ULOP3.LUT UR28, UR28, 0x300, URZ, 0xc0, !UPT ;  /* 0x000003001c1c7892 */ /* 0x000fe4000f8ec0ff */
[----:B------:R-:W-:-:S03]  /*1810*/  USHF.L.U32 UR24, UR27, UR24, URZ ;  /* 0x000000181b187299 */ /* 0x000fc600080006ff */
[----:B------:R-:W-:Y:S09]  /*1820*/  BRA.U UP2, `(.L_x_20) ;  /* 0x0000000102407547 */ /* 0x000ff2000b800000 */
[----:B------:R-:W2:Y:S01]  /*1830*/  LDCU.128 UR8, c[0x0][0xb10] ;  /* 0x00016200ff0877ac */ /* 0x000ea20008000c00 */
[----:B------:R-:W3:Y:S01]  /*1840*/  LDCU UR12, c[0x0][0xb0c] ;  /* 0x00016180ff0c77ac */ /* 0x000ee20008000800 */
[----:B------:R-:W4:Y:S01]  /*1850*/  LDCU UR13, c[0x0][0xb20] ;  /* 0x00016400ff0d77ac */ /* 0x000f220008000800 */
[----:B--2---:R-:W-:Y:S02]  /*1860*/  UIMAD.WIDE.U32 UR4, UR35, UR8, URZ ;  /* 0x00000008230472a5 */ /* 0x004fe4000f8e00ff */
[----:B------:R-:W-:Y:S02]  /*1870*/  UIMAD.WIDE.U32 UR6, UR34, UR11, URZ ;  /* 0x0000000b220672a5 */ /* 0x000fe4000f8e00ff */
[----:B---3--:R-:W-:Y:S02]  /*1880*/  UISETP.NE.AND UP2, UPT, UR12, 0x1, UPT ;  /* 0x000000010c00788c */ /* 0x008fe4000bf45270 */
[----:B------:R-:W-:-:S03]  /*1890*/  USHF.R.U32.HI UR5, URZ, UR9, UR5 ;  /* 0x00000009ff057299 */ /* 0x000fc60008011605 */
[----:B------:R-:W-:Y:S01]  /*18a0*/  UMOV UR4, UR7 ;  /* 0x0000000700047c82 */ /* 0x000fe20008000000 */
[----:B------:R-:W-:Y:S02]  /*18b0*/  USEL UR5, UR35, UR5, !UP2 ;  /* 0x0000000523057287 */ /* 0x000fe4000d000000 */
[----:B------:R-:W-:Y:S02]  /*18c0*/  UISETP.NE.AND UP2, UPT, UR10, 0x1, UPT ;  /* 0x000000010a00788c */ /* 0x000fe4000bf45270 */
[----:B----4-:R-:W-:-:S04]  /*18d0*/  USHF.R.U32.HI UR4, URZ, UR13, UR4 ;  /* 0x0000000dff047299 */ /* 0x010fc80008011604 */
[----:B------:R-:W-:-:S04]  /*18e0*/  USEL UR4, UR34, UR4, !UP2 ;  /* 0x0000000422047287 */ /* 0x000fc8000d000000 */
[----:B------:R-:W-:Y:S02]  /*18f0*/  UIADD3 UR6, UPT, UPT, -UR4, UR5, URZ ;  /* 0x0000000504067290 */ /* 0x000fe4000fffe1ff */
[----:B------:R-:W-:Y:S02]  /*1900*/  UIADD3 UR4, UPT, UPT, UR4, -UR5, URZ ;  /* 0x8000000504047290 */ /* 0x000fe4000fffe0ff */
[----:B------:R-:W-:Y:S02]  /*1910*/  UIMAD UR34, UR6, UR10, UR34 ;  /* 0x0000000a062272a4 */ /* 0x000fe4000f8e0222 */
[----:B------:R-:W-:-:S12]  /*1920*/  UIMAD UR35, UR4, UR12, UR35 ;  /* 0x0000000c042372a4 */ /* 0x000fd8000f8e0223 */
.L_x_20:
[----:B------:R-:W-:Y:S05]  /*1930*/  BRA.U !UP6, `(.L_x_21) ;  /* 0x000000010e0c7547 */ /* 0x000fea000b800000 */
[----:B------:R-:W-:Y:S01]  /*1940*/  UCGABAR_WAIT ;  /* 0x0000000000007dc7 */ /* 0x000fe20008000000 */
[----:B------:R-:W-:Y:S01]  /*1950*/  CCTL.IVALL ;  /* 0x00000000ff00798f */ /* 0x000fe20002000000 */
[----:B------:R-:W-:Y:S05]  /*1960*/  BRA `(.L_x_22) ;  /* 0x0000000000047947 */ /* 0x000fea0003800000 */
.L_x_21:
[----:B------:R-:W-:Y:S06]  /*1970*/  BAR.SYNC.DEFER_BLOCKING 0x0 ;  /* 0x0000000000007b1d */ /* 0x000fec0000010000 */
.L_x_22:
[----:B------:R-:W-:Y:S05]  /*1980*/  BRA.U UP0, `(.L_x_23) ;  /* 0x0000001500a07547 */ /* 0x000fea000b800000 */
[----:B------:R-:W2:Y:S01]  /*1990*/  LDCU UR6, c[0x0][0x38c] ;  /* 0x00007180ff0677ac */ /* 0x000ea20008000800 */
[----:B------:R-:W3:Y:S01]  /*19a0*/  S2UR UR8, SR_CgaCtaId ;  /* 0x00000000000879c3 */ /* 0x000ee20000008800 */
[----:B------:R-:W-:Y:S01]  /*19b0*/  PLOP3.LUT P1, PT, PT, PT, UP4, 0x80, 0x8 ;  /* 0x000000000008781c */ /* 0x000fe20003f2f048 */
[----:B------:R-:W-:Y:S01]  /*19c0*/  IMAD.MOV.U32 R12, RZ, RZ, 0x1 ;  /* 0x00000001ff0c7424 */ /* 0x000fe200078e00ff */
[----:B------:R-:W-:Y:S01]  /*19d0*/  UMOV UR13, 0x400 ;  /* 0x00000400000d7882 */ /* 0x000fe20000000000 */
[----:B------:R-:W-:Y:S01]  /*19e0*/  USHF.L.U32 UR7, UR23, 0x5, URZ ;  /* 0x0000000517077899 */ /* 0x000fe200080006ff */
[----:B------:R-:W-:Y:S01]  /*19f0*/  ISETP.NE.AND P2, PT, R3, RZ, P3 ;  /* 0x000000ff0300720c */ /* 0x000fe20001f45270 */
[----:B------:R-:W-:Y:S01]  /*1a00*/  UISETP.NE.AND UP1, UPT, UR20, URZ, UPT ;  /* 0x000000ff1400728c */ /* 0x000fe2000bf25270 */
[----:B------:R-:W-:Y:S02]  /*1a10*/  PLOP3.LUT P1, PT, P1, PT, PT, 0x8, 0x80 ;  /* 0x000000000080781c */ /* 0x000fe40000f2e170 */
[----:B------:R-:W-:Y:S01]  /*1a20*/  CS2R R10, SRZ ;  /* 0x00000000000a7805 */ /* 0x000fe2000001ff00 */
[----:B------:R-:W-:Y:S01]  /*1a30*/  IMAD.MOV.U32 R9, RZ, RZ, RZ ;  /* 0x000000ffff097224 */ /* 0x000fe200078e00ff */
[----:B------:R-:W4:Y:S01]  /*1a40*/  LDCU UR39, c[0x0][0x370] ;  /* 0x00006e00ff2777ac */ /* 0x000f220008000800 */
[----:B------:R-:W-:Y:S01]  /*1a50*/  IMAD.MOV.U32 R8, RZ, RZ, 0x1 ;  /* 0x00000001ff087424 */ /* 0x000fe200078e00ff */
[----:B------:R-:W1:Y:S01]  /*1a60*/  LDCU.64 UR26, c[0x0][0x348] ;  /* 0x00006900ff1a77ac */ /* 0x000e620008000a00 */
[----:B--2---:R-:W-:-:S02]  /*1a70*/  UIADD3 UR5, UPT, UPT, UR6, 0x1f, URZ ;  /* 0x0000001f06057890 */ /* 0x004fc4000fffe0ff */
[----:B------:R-:W-:Y:S02]  /*1a80*/  UIADD3 UR46, UPT, UPT, UR6, 0x3e, URZ ;  /* 0x0000003e062e7890 */ /* 0x000fe4000fffe0ff */
[----:B------:R-:W-:Y:S02]  /*1a90*/  USHF.R.S32.HI UR4, URZ, 0x1f, UR5 ;  /* 0x0000001fff047899 */ /* 0x000fe40008011405 */
[----:B---3--:R-:W-:Y:S02]  /*1aa0*/  ULEA UR13, UR8, UR13, 0x18 ;  /* 0x0000000d080d7291 */ /* 0x008fe4000f8ec0ff */
[----:B------:R-:W-:Y:S02]  /*1ab0*/  ULEA.HI UR4, UR4, UR5, URZ, 0x5 ;  /* 0x0000000504047291 */ /* 0x000fe4000f8f28ff */
[----:B------:R-:W-:Y:S02]  /*1ac0*/  UIADD3 UR5, UPT, UPT, UR6, -0x1, URZ ;  /* 0xffffffff06057890 */ /* 0x000fe4000fffe0ff */
[----:B------:R-:W-:-:S02]  /*1ad0*/  USHF.R.S32.HI UR41, URZ, 0x5, UR4 ;  /* 0x00000005ff297899 */ /* 0x000fc40008011404 */
[----:B------:R-:W-:Y:S02]  /*1ae0*/  UISETP.GE.U32.AND UP2, UPT, UR5, -0x3f, UPT ;  /* 0xffffffc10500788c */ /* 0x000fe4000bf46070 */
[----:B------:R-:W-:Y:S02]  /*1af0*/  UISETP.LT.U32.AND UP0, UPT, UR41, 0x9, UPT ;  /* 0x000000092900788c */ /* 0x000fe4000bf01070 */
[----:B------:R-:W-:Y:S02]  /*1b00*/  ULOP3.LUT UR5, UR7, 0x20, URZ, 0xc0, !UPT ;  /* 0x0000002007057892 */ /* 0x000fe4000f8ec0ff */
[----:B------:R-:W-:Y:S02]  /*1b10*/  USEL UR40, UR41, 0x9, UP0 ;  /* 0x0000000929287887 */ /* 0x000fe40008000000 */
[----:B------:R-:W-:Y:S02]  /*1b20*/  ULEA UR30, UR28, UR13, 0x2 ;  /* 0x0000000d1c1e7291 */ /* 0x000fe4000f8e10ff */
[----:B------:R-:W-:-:S02]  /*1b30*/  UIADD3 UR4, UPT, UPT, UR40, -0x1, URZ ;  /* 0xffffffff28047890 */ /* 0x000fc4000fffe0ff */
[----:B------:R-:W-:Y:S02]  /*1b40*/  @UP2 UIADD3 UR4, UPT, UPT, UR40, URZ, URZ ;  /* 0x000000ff28042290 */ /* 0x000fe4000fffe0ff */
[----:B------:R-:W-:Y:S01]  /*1b50*/  USHF.L.U32 UR47, UR23, 0x7, URZ ;  /* 0x00000007172f7899 */ /* 0x000fe200080006ff */
[----:B------:R-:W2:Y:S01]  /*1b60*/  LDCU UR38, c[0x0][0x374] ;  /* 0x00006e80ff2677ac */ /* 0x000ea20008000800 */
[----:B------:R-:W-:Y:S02]  /*1b70*/  USEL UR21, UR50, 0x2, UP1 ;  /* 0x0000000232157887 */ /* 0x000fe40008800000 */
[----:B------:R-:W-:Y:S02]  /*1b80*/  ULEA.HI UR45, UR28, UR5, URZ, 0x1b ;  /* 0x000000051c2d7291 */ /* 0x000fe4000f8fd8ff */
[----:B------:R-:W-:Y:S02]  /*1b90*/  UIADD3 UR30, UPT, UPT, UR30, 0x2c400, URZ ;  /* 0x0002c4001e1e7890 */ /* 0x000fe4000fffe0ff */
[----:B------:R-:W-:-:S02]  /*1ba0*/  UIADD3 UR44, UPT, UPT, UR41, -UR40, URZ ;  /* 0x80000028292c7290 */ /* 0x000fc4000fffe0ff */
[----:B------:R-:W-:Y:S02]  /*1bb0*/  UIADD3 UR29, UPT, UPT, UR4, 0x1, URZ ;  /* 0x00000001041d7890 */ /* 0x000fe4000fffe0ff */
[----:B------:R-:W-:Y:S01]  /*1bc0*/  UIADD3 UR43, UPT, UPT, -UR4, URZ, URZ ;  /* 0x000000ff042b7290 */ /* 0x000fe2000fffe1ff */
[----:B-1--4-:R-:W-:-:S11]  /*1bd0*/  UMOV UR6, URZ ;  /* 0x000000ff00067c82 */ /* 0x012fd60008000000 */
.L_x_43:
[----:B------:R-:W1:Y:S02]  /*1be0*/  S2UR UR4, SR_CgaCtaId ;  /* 0x00000000000479c3 */ /* 0x000e640000008800 */
[----:B-1----:R-:W-:-:S09]  /*1bf0*/  UISETP.NE.AND UP0, UPT, UR4, URZ, UPT ;  /* 0x000000ff0400728c */ /* 0x002fd2000bf05270 */
[----:B------:R-:W-:Y:S05]  /*1c00*/  BRA.U UP0, `(.L_x_24) ;  /* 0x0000000100287547 */ /* 0x000fea000b800000 */
[----:B------:R-:W-:Y:S02]  /*1c10*/  LEA R0, R9, UR13, 0x3 ;  /* 0x0000000d09007c11 */ /* 0x000fe4000f8e18ff */
[----:B------:R-:W-:-:S04]  /*1c20*/  SHF.L.U32 R2, R8, 0x1f, RZ ;  /* 0x0000001f08027819 */ /* 0x000fc800000006ff */
[----:B------:R-:W1:Y:S02]  /*1c30*/  SYNCS.PHASECHK.TRANS64.TRYWAIT P0, [R0+URZ+0x150], R2 ;  /* 0x00015002000075a7 */ /* 0x000e6400080011ff */
[----:B-1----:R-:W-:Y:S05]  /*1c40*/  @!P0 BRA `(.L_x_25) ;  /* 0x0000006c00d88947 */ /* 0x002fea0003800000 */
.L_x_155:
[----:B------:R-:W-:Y:S01]  /*1c50*/  VIADD R9, R9, 0x1 ;  /* 0x0000000109097836 */ /* 0x000fe20000000000 */
[----:B------:R1:W-:Y:S04]  /*1c60*/  SYNCS.ARRIVE.TRANS64.A1T0 RZ, [R0+URZ+0x140], RZ ;  /* 0x000140ff00ff79a7 */ /* 0x0003e800081000ff */
[----:B------:R-:W-:-:S04]  /*1c70*/  ISETP.NE.AND P0, PT, R9, 0x2, PT ;  /* 0x000000020900780c */ /* 0x000fc80003f05270 */
[----:B------:R-:W-:Y:S02]  /*1c80*/  SEL R9, R9, RZ, P0 ;  /* 0x000000ff09097207 */ /* 0x000fe40000000000 */
[----:B-1----:R-:W-:-:S04]  /*1c90*/  SEL R0, RZ, 0x1, P0 ;  /* 0x00000001ff007807 */ /* 0x002fc80000000000 */
[----:B------:R-:W-:-:S07]  /*1ca0*/  LOP3.LUT R8, R8, R0, RZ, 0x3c, !PT ;  /* 0x0000000008087212 */ /* 0x000fce00078e3cff */
.L_x_24:
[----:B------:R-:W-:Y:S01]  /*1cb0*/  ULEA UR4, UR6, UR13, 0x3 ;  /* 0x0000000d06047291 */ /* 0x000fe2000f8e18ff */
[----:B------:R-:W-:Y:S01]  /*1cc0*/  SHF.L.U32 R0, R12, 0x1f, RZ ;  /* 0x0000001f0c007819 */ /* 0x000fe200000006ff */
[----:B------:R-:W-:Y:S02]  /*1cd0*/  UISETP.GE.U32.AND UP0, UPT, UR46, 0x3f, UPT ;  /* 0x0000003f2e00788c */ /* 0x000fe4000bf06070 */
[----:B------:R-:W-:Y:S01]  /*1ce0*/  ULEA UR19, UR34, UR45, 0x6 ;  /* 0x0000002d22137291 */ /* 0x000fe2000f8e30ff */
[----:B------:R-:W-:-:S04]  /*1cf0*/  UMOV UR7, URZ ;  /* 0x000000ff00077c82 */ /* 0x000fc80008000000 */
[----:B------:R1:W3:Y:S01]  /*1d00*/  SYNCS.PHASECHK.TRANS64.TRYWAIT P0, [UR4+0x48], R0 ;  /* 0x00004800ff0075a7 */ /* 0x0002e20008001104 */
[----:B------:R-:W-:-:S04]  /*1d10*/  ULEA.HI UR4, UR35, UR35, URZ, 0x1 ;  /* 0x0000002323047291 */ /* 0x000fc8000f8f08ff */
[----:B------:R-:W-:-:S04]  /*1d20*/  USHF.L.U32 UR4, UR4, 0x7, URZ ;  /* 0x0000000704047899 */ /* 0x000fc800080006ff */
[----:B------:R-:W-:-:S04]  /*1d30*/  ULOP3.LUT UR35, UR4, 0xffffff00, URZ, 0xc0, !UPT ;  /* 0xffffff0004237892 */ /* 0x000fc8000f8ec0ff */
[----:B------:R-:W-:Y:S01]  /*1d40*/  ULOP3.LUT UR35, UR35, 0x80, UR47, 0xf8, !UPT ;  /* 0x0000008023237892 */ /* 0x000fe2000f8ef82f */
[----:B------:R-:W-:Y:S11]  /*1d50*/  BRA.U !UP0, `(.L_x_26) ;  /* 0x0000000108c87547 */ /* 0x000ff6000b800000 */
[----:B------:R-:W-:Y:S01]  /*1d60*/  UMOV UR10, UR43 ;  /* 0x0000002b000a7c82 */ /* 0x000fe20008000000 */
[----:B------:R-:W-:Y:S01]  /*1d70*/  UMOV UR4, UR6 ;  /* 0x0000000600047c82 */ /* 0x000fe20008000000 */
[----:B------:R-:W-:-:S05]  /*1d80*/  UMOV UR34, URZ ;  /* 0x000000ff00227c82 */ /* 0x000fca0008000000 */
.L_x_32:
[----:B------:R-:W-:Y:S01]  /*1d90*/  ULEA UR33, UR4, UR13, 0x3 ;  /* 0x0000000d04217291 */ /* 0x000fe2000f8e18ff */
[----:B------:R-:W-:Y:S01]  /*1da0*/  @P3 MOV R2, 0xa000 ;  /* 0x0000a00000023802 */ /* 0x000fe20000000f00 */
[----:B-1-3--:R-:W-:Y:S10]  /*1db0*/  @P0 BRA `(.L_x_27) ;  /* 0x00000000000c0947 */ /* 0x00aff40003800000 */
[----:B------:R-:W-:-:S04]  /*1dc0*/  SHF.L.U32 R3, R12, 0x1f, RZ ;  /* 0x0000001f0c037819 */ /* 0x000fc800000006ff */
[----:B------:R-:W3:Y:S02]  /*1dd0*/  SYNCS.PHASECHK.TRANS64.TRYWAIT P0, [UR33+0x48], R3 ;  /* 0x00004803ff0075a7 */ /* 0x000ee40008001121 */
[----:B---3--:R-:W-:Y:S05]  /*1de0*/  @!P0 BRA `(.L_x_28) ;  /* 0x0000006c00848947 */ /* 0x008fea0003800000 */
.L_x_27:
[----:B------:R3:W-:Y:S01]  /*1df0*/  @P3 SYNCS.ARRIVE.TRANS64 RZ, [UR33], R2 ;  /* 0x00000002ffff39a7 */ /* 0x0007e20008000021 */
[----:B------:R-:W-:Y:S02]  /*1e00*/  ULOP3.LUT UR5, UR21, 0x2, URZ, 0xfc, !UPT ;  /* 0x0000000215057892 */ /* 0x000fe4000f8efcff */
[----:B------:R-:W-:Y:S02]  /*1e10*/  UIADD3 UR10, UPT, UPT, UR10, 0x1, URZ ;  /* 0x000000010a0a7890 */ /* 0x000fe4000fffe0ff */
[----:B------:R-:W-:Y:S02]  /*1e20*/  UISETP.NE.AND UP0, UPT, UR5, 0x2, UPT ;  /* 0x000000020500788c */ /* 0x000fe4000bf05270 */
[----:B------:R-:W-:-:S07]  /*1e30*/  UISETP.NE.AND UP2, UPT, UR10, 0x1, UPT ;  /* 0x000000010a00788c */ /* 0x000fce000bf45270 */
[----:B------:R-:W-:Y:S05]  /*1e40*/  BRA.U UP0, `(.L_x_29) ;  /* 0x0000000100047547 */ /* 0x000fea000b800000 */
[----:B--2---:R-:W-:Y:S05]  /*1e50*/  BPT.TRAP 0x1 ;  /* 0x000000040000795c */ /* 0x004fea0000300000 */
.L_x_29:
[----:B------:R-:W-:Y:S04]  /*1e60*/  BSSY.RECONVERGENT B0, `(.L_x_30) ;  /* 0x0000003000007945 */ /* 0x000fe80003800200 */
[----:B------:R-:W-:Y:S05]  /*1e70*/  @!P2 BRA `(.L_x_31) ;  /* 0x000000000004a947 */ /* 0x000fea0003800000 */
[----:B--2---:R-:W-:Y:S05]  /*1e80*/  BPT.TRAP 0x1 ;  /* 0x000000040000795c */ /* 0x004fea0000300000 */
.L_x_31:
[----:B--2---:R-:W-:Y:S05]  /*1e90*/  BSYNC.RECONVERGENT B0 ;  /* 0x0000000000007941 */ /* 0x004fea0003800200 */
.L_x_30:
[----:B------:R-:W-:Y:S02]  /*1ea0*/  UIADD3 UR5, UPT, UPT, UR4, 0x1, URZ ;  /* 0x0000000104057890 */ /* 0x000fe4000fffe0ff */
[----:B------:R-:W-:Y:S02]  /*1eb0*/  ULEA UR32, UR4, UR13, 0xe ;  /* 0x0000000d04207291 */ /* 0x000fe4000f8e70ff */
[----:B------:R-:W-:Y:S02]  /*1ec0*/  UISETP.NE.AND UP0, UPT, UR5, 0x9, UPT ;  /* 0x000000090500788c */ /* 0x000fe4000bf05270 */
[----:B------:R-:W-:Y:S02]  /*1ed0*/  UIADD3 UR8, UP1, UPT, UR26, 0x80, URZ ;  /* 0x000000801a087890 */ /* 0x000fe4000ff3e0ff */
[----:B------:R-:W-:Y:S02]  /*1ee0*/  USEL UR7, URZ, 0x1, UP0 ;  /* 0x00000001ff077887 */ /* 0x000fe40008000000 */
[----:B------:R-:W-:-:S02]  /*1ef0*/  USEL UR6, UR5, URZ, UP0 ;  /* 0x000000ff05067287 */ /* 0x000fc40008000000 */
[----:B------:R-:W-:Y:S02]  /*1f00*/  ULOP3.LUT UR33, UR33, 0xfefffff8, URZ, 0xc0, !UPT ;  /* 0xfefffff821217892 */ /* 0x000fe4000f8ec0ff */
[----:B------:R-:W-:Y:S01]  /*1f10*/  ULEA UR5, UR6, UR13, 0x3 ;  /* 0x0000000d06057291 */ /* 0x000fe2000f8e18ff */
[----:B------:R-:W-:Y:S01]  /*1f20*/  LOP3.LUT R12, R12, UR7, RZ, 0x3c, !PT ;  /* 0x000000070c0c7c12 */ /* 0x000fe2000f8e3cff */
[----:B------:R-:W-:Y:S02]  /*1f30*/  UIADD3.X UR9, UPT, UPT, URZ, UR27, URZ, UP1, !UPT ;  /* 0x0000001bff097290 */ /* 0x000fe40008ffe4ff */
[----:B------:R-:W-:Y:S01]  /*1f40*/  UIADD3 UR32, UPT, UPT, UR32, 0x8400, URZ ;  /* 0x0000840020207890 */ /* 0x000fe2000fffe0ff */
[----:B-1----:R-:W-:Y:S01]  /*1f50*/  SHF.L.U32 R0, R12, 0x1f, RZ ;  /* 0x0000001f0c007819 */ /* 0x002fe200000006ff */
[----:B------:R-:W-:Y:S01]  /*1f60*/  UPRMT UR7, URZ, 0x5410, UR24 ;  /* 0x00005410ff077896 */ /* 0x000fe20008000018 */
[----:B------:R-:W-:Y:S02]  /*1f70*/  UMOV UR14, 0x0 ;  /* 0x00000000000e7882 */ /* 0x000fe40000000000 */
[----:B------:R4:W1:Y:S01]  /*1f80*/  SYNCS.PHASECHK.TRANS64.TRYWAIT P0, [UR5+0x48], R0 ;  /* 0x00004800ff0075a7 */ /* 0x0008620008001105 */
[----:B------:R-:W-:-:S02]  /*1f90*/  ULEA UR5, UR4, UR28, 0xa ;  /* 0x0000001c04057291 */ /* 0x000fc4000f8e50ff */
[----:B------:R-:W-:Y:S02]  /*1fa0*/  UIADD3 UR4, UP0, UPT, UR26, 0x180, URZ ;  /* 0x000001801a047890 */ /* 0x000fe4000ff1e0ff */
[----:B------:R-:W-:Y:S01]  /*1fb0*/  ULEA UR5, UR5, UR13, 0x2 ;  /* 0x0000000d05057291 */ /* 0x000fe2000f8e10ff */
[----:B------:R-:W-:Y:S01]  /*1fc0*/  UMOV UR15, 0x10000000 ;  /* 0x10000000000f7882 */ /* 0x000fe20000000000 */
[----:B------:R-:W-:Y:S02]  /*1fd0*/  UMOV UR18, UR34 ;  /* 0x0000002200127c82 */ /* 0x000fe40008000000 */
[----:B------:R-:W-:Y:S01]  /*1fe0*/  UIADD3 UR16, UPT, UPT, UR5, 0x2c400, URZ ;  /* 0x0002c40005107890 */ /* 0x000fe2000fffe0ff */
[----:B------:R2:W-:Y:S01]  /*1ff0*/  UTMALDG.3D.2CTA [UR32], [UR8], desc[UR14] ;  /* 0x00000e20080075b4 */ /* 0x0005e20008211000 */
[----:B------:R-:W-:Y:S01]  /*2000*/  UIADD3.X UR5, UPT, UPT, URZ, UR27, URZ, UP0, !UPT ;  /* 0x0000001bff057290 */ /* 0x000fe200087fe4ff */
[----:B------:R-:W-:Y:S01]  /*2010*/  UMOV UR20, UR36 ;  /* 0x0000002400147c82 */ /* 0x000fe20008000000 */
[----:B------:R-:W-:-:S07]  /*2020*/  UMOV UR17, UR33 ;  /* 0x0000002100117c82 */ /* 0x000fce0008000000 */
[----:B------:R3:W-:Y:S01]  /*2030*/  UTMALDG.3D.MULTICAST.2CTA [UR16], [UR4], UR7, desc[UR14] ;  /* 0x00000e10040073b4 */ /* 0x0007e20008211807 */
[----:B--2---:R-:W-:Y:S01]  /*2040*/  UIADD3 UR34, UPT, UPT, UR34, 0x20, URZ ;  /* 0x0000002022227890 */ /* 0x004fe2000fffe0ff */
[----:B---3--:R-:W-:Y:S01]  /*2050*/  UMOV UR7, UR29 ;  /* 0x0000001d00077c82 */ /* 0x008fe20008000000 */
[----:B------:R-:W-:Y:S01]  /*2060*/  UMOV UR4, UR6 ;  /* 0x0000000600047c82 */ /* 0x000fe20008000000 */
[----:B----4-:R-:W-:Y:S09]  /*2070*/  BRA.U UP2, `(.L_x_32) ;  /* 0xfffffffd02447547 */ /* 0x010ff2000b83ffff */
.L_x_26:
[----:B------:R-:W-:Y:S01]  /*2080*/  ULEA UR4, UR6, UR13, 0x3 ;  /* 0x0000000d06047291 */ /* 0x000fe2000f8e18ff */
[----:B-1----:R-:W-:Y:S01]  /*2090*/  SHF.L.U32 R0, R12, 0x1f, RZ ;  /* 0x0000001f0c007819 */ /* 0x002fe200000006ff */
[----:B------:R-:W-:Y:S01]  /*20a0*/  @!P1 SYNCS.ARRIVE.TRANS64.A1T0 RZ, [UR13+0xd8], RZ ;  /* 0x0000d8ffffff99a7 */ /* 0x000fe2000810000d */
[----:B------:R-:W-:-:S06]  /*20b0*/  UISETP.GT.AND UP0, UPT, UR41, UR40, UPT ;  /* 0x000000282900728c */ /* 0x000fcc000bf04270 */
[----:B---3--:R1:W3:Y:S03]  /*20c0*/  SYNCS.PHASECHK.TRANS64.TRYWAIT P0, [UR4+0x48], R0 ;  /* 0x00004800ff0075a7 */ /* 0x0082e60008001104 */
[----:B------:R-:W-:Y:S05]  /*20d0*/  BRA.U !UP0, `(.L_x_33) ;  /* 0x0000000108c07547 */ /* 0x000fea000b800000 */
[----:B------:R-:W-:Y:S01]  /*20e0*/  UIADD3 UR25, UPT, UPT, UR44, UR7, URZ ;  /* 0x000000072c197290 */ /* 0x000fe2000fffe0ff */
[----:B------:R-:W-:-:S11]  /*20f0*/  UMOV UR4, UR6 ;  /* 0x0000000600047c82 */ /* 0x000fd60008000000 */
.L_x_39:
[----:B------:R-:W-:Y:S01]  /*2100*/  ULEA UR9, UR4, UR13, 0x3 ;  /* 0x0000000d04097291 */ /* 0x000fe2000f8e18ff */
[----:B---3--:R-:W-:Y:S01]  /*2110*/  @P3 MOV R2, 0xa000 ;  /* 0x0000a00000023802 */ /* 0x008fe20000000f00 */
[----:B-1-34-:R-:W-:Y:S10]  /*2120*/  @P0 BRA `(.L_x_34) ;  /* 0x00000000000c0947 */ /* 0x01aff40003800000 */
[----:B------:R-:W-:-:S04]  /*2130*/  SHF.L.U32 R3, R12, 0x1f, RZ ;  /* 0x0000001f0c037819 */ /* 0x000fc800000006ff */
[----:B------:R-:W3:Y:S02]  /*2140*/  SYNCS.PHASECHK.TRANS64.TRYWAIT P0, [UR9+0x48], R3 ;  /* 0x00004803ff0075a7 */ /* 0x000ee40008001109 */
[----:B---3--:R-:W-:Y:S05]  /*2150*/  @!P0 BRA `(.L_x_35) ;  /* 0x0000006800c08947 */ /* 0x008fea0003800000 */
.L_x_34:
[----:B------:R3:W-:Y:S01]  /*2160*/  @P3 SYNCS.ARRIVE.TRANS64 RZ, [UR9], R2 ;  /* 0x00000002ffff39a7 */ /* 0x0007e20008000009 */
[----:B------:R-:W-:-:S04]  /*2170*/  ULOP3.LUT UR5, UR21, 0x2, URZ, 0xfc, !UPT ;  /* 0x0000000215057892 */ /* 0x000fc8000f8efcff */
[----:B------:R-:W-:-:S09]  /*2180*/  UISETP.NE.AND UP0, UPT, UR5, 0x2, UPT ;  /* 0x000000020500788c */ /* 0x000fd2000bf05270 */
[----:B------:R-:W-:Y:S05]  /*2190*/  BRA.U UP0, `(.L_x_36) ;  /* 0x0000000100047547 */ /* 0x000fea000b800000 */
[----:B--2---:R-:W-:Y:S05]  /*21a0*/  BPT.TRAP 0x1 ;  /* 0x000000040000795c */ /* 0x004fea0000300000 */
.L_x_36:
[----:B------:R-:W-:Y:S04]  /*21b0*/  BSSY.RECONVERGENT B0, `(.L_x_37) ;  /* 0x0000003000007945 */ /* 0x000fe80003800200 */
[----:B------:R-:W-:Y:S05]  /*21c0*/  @!P2 BRA `(.L_x_38) ;  /* 0x000000000004a947 */ /* 0x000fea0003800000 */
[----:B--2---:R-:W-:Y:S05]  /*21d0*/  BPT.TRAP 0x1 ;  /* 0x000000040000795c */ /* 0x004fea0000300000 */
.L_x_38:
[----:B--2---:R-:W-:Y:S05]  /*21e0*/  BSYNC.RECONVERGENT B0 ;  /* 0x0000000000007941 */ /* 0x004fea0003800200 */
.L_x_37:
[----:B------:R-:W-:Y:S02]  /*21f0*/  UIADD3 UR5, UPT, UPT, UR4, 0x1, URZ ;  /* 0x0000000104057890 */ /* 0x000fe4000fffe0ff */
[----:B------:R-:W-:Y:S02]  /*2200*/  USHF.L.U32 UR10, UR7, 0x5, URZ ;  /* 0x00000005070a7899 */ /* 0x000fe400080006ff */
[----:B------:R-:W-:Y:S02]  /*2210*/  UISETP.NE.AND UP0, UPT, UR5, 0x9, UPT ;  /* 0x000000090500788c */ /* 0x000fe4000bf05270 */
[----:B------:R-:W-:Y:S02]  /*2220*/  UIADD3 UR7, UPT, UPT, UR7, 0x1, URZ ;  /* 0x0000000107077890 */ /* 0x000fe4000fffe0ff */
[----:B------:R-:W-:Y:S02]  /*2230*/  USEL UR8, URZ, 0x1, UP0 ;  /* 0x00000001ff087887 */ /* 0x000fe40008000000 */
[----:B------:R-:W-:-:S02]  /*2240*/  USEL UR6, UR5, URZ, UP0 ;  /* 0x000000ff05067287 */ /* 0x000fc40008000000 */
[----:B------:R-:W-:Y:S02]  /*2250*/  UIADD3 UR22, UP0, UPT, UR26, 0x180, URZ ;  /* 0x000001801a167890 */ /* 0x000fe4000ff1e0ff */
[----:B------:R-:W-:Y:S01]  /*2260*/  LOP3.LUT R12, R12, UR8, RZ, 0x3c, !PT ;  /* 0x000000080c0c7c12 */ /* 0x000fe2000f8e3cff */
[----:B------:R-:W-:Y:S02]  /*2270*/  ULEA UR8, UR4, UR13, 0xe ;  /* 0x0000000d04087291 */ /* 0x000fe4000f8e70ff */
[----:B------:R-:W-:Y:S01]  /*2280*/  UIADD3 UR14, UP1, UPT, UR26, 0x80, URZ ;  /* 0x000000801a0e7890 */ /* 0x000fe2000ff3e0ff */
[----:B-1----:R-:W-:Y:S01]  /*2290*/  SHF.L.U32 R0, R12, 0x1f, RZ ;  /* 0x0000001f0c007819 */ /* 0x002fe200000006ff */
[----:B------:R-:W-:Y:S02]  /*22a0*/  UIADD3.X UR23, UPT, UPT, URZ, UR27, URZ, UP0, !UPT ;  /* 0x0000001bff177290 */ /* 0x000fe400087fe4ff */
[----:B------:R-:W-:Y:S02]  /*22b0*/  UISETP.NE.AND UP0, UPT, UR7, UR25, UPT ;  /* 0x000000190700728c */ /* 0x000fe4000bf05270 */
[----:B------:R-:W-:-:S02]  /*22c0*/  ULEA UR5, UR6, UR13, 0x3 ;  /* 0x0000000d06057291 */ /* 0x000fc4000f8e18ff */
[----:B------:R-:W-:Y:S02]  /*22d0*/  ULOP3.LUT UR9, UR9, 0xfefffff8, URZ, 0xc0, !UPT ;  /* 0xfefffff809097892 */ /* 0x000fe4000f8ec0ff */
[----:B------:R-:W-:Y:S02]  /*22e0*/  ULEA UR16, UR4, UR30, 0xc ;  /* 0x0000001e04107291 */ /* 0x000fe4000f8e60ff */
[----:B------:R-:W-:Y:S02]  /*22f0*/  UIADD3 UR8, UPT, UPT, UR8, 0x8400, URZ ;  /* 0x0000840008087890 */ /* 0x000fe4000fffe0ff */
[----:B------:R-:W-:Y:S01]  /*2300*/  UIADD3.X UR15, UPT, UPT, URZ, UR27, URZ, UP1, !UPT ;  /* 0x0000001bff0f7290 */ /* 0x000fe20008ffe4ff */
[----:B------:R4:W1:Y:S01]  /*2310*/  SYNCS.PHASECHK.TRANS64.TRYWAIT P0, [UR5+0x48], R0 ;  /* 0x00004800ff0075a7 */ /* 0x0008620008001105 */
[----:B------:R-:W-:Y:S01]  /*2320*/  UPRMT UR4, URZ, 0x5410, UR24 ;  /* 0x00005410ff047896 */ /* 0x000fe20008000018 */
[----:B------:R-:W-:Y:S01]  /*2330*/  UMOV UR32, 0x0 ;  /* 0x0000000000207882 */ /* 0x000fe20000000000 */
[----:B------:R-:W-:Y:S01]  /*2340*/  UMOV UR33, 0x10000000 ;  /* 0x1000000000217882 */ /* 0x000fe20000000000 */
[----:B------:R-:W-:Y:S01]  /*2350*/  UMOV UR11, UR35 ;  /* 0x00000023000b7c82 */ /* 0x000fe20008000000 */
[----:B------:R-:W-:Y:S01]  /*2360*/  UMOV UR12, UR36 ;  /* 0x00000024000c7c82 */ /* 0x000fe20008000000 */
[----:B------:R-:W-:Y:S01]  /*2370*/  UMOV UR20, UR36 ;  /* 0x0000002400147c82 */ /* 0x000fe20008000000 */
[----:B------:R-:W-:Y:S01]  /*2380*/  UMOV UR17, UR9 ;  /* 0x0000000900117c82 */ /* 0x000fe20008000000 */
[----:B------:R-:W-:Y:S01]  /*2390*/  UMOV UR18, UR10 ;  /* 0x0000000a00127c82 */ /* 0x000fe20008000000 */
[----:B------:R-:W-:Y:S01]  /*23a0*/  UTMALDG.3D.2CTA [UR8], [UR14], desc[UR32] ;  /* 0x000020080e0075b4 */ /* 0x000fe20008211000 */
[----:B------:R2:W-:Y:S02]  /*23b0*/  UTMALDG.3D.MULTICAST.2CTA [UR16], [UR22], UR4, desc[UR32] ;  /* 0x00002010160073b4 */ /* 0x0005e40008211804 */
[----:B--2---:R-:W-:Y:S01]  /*23c0*/  UMOV UR4, UR6 ;  /* 0x0000000600047c82 */ /* 0x004fe20008000000 */
[----:B------:R-:W-:Y:S05]  /*23d0*/  BRA.U UP0, `(.L_x_39) ;  /* 0xfffffffd00487547 */ /* 0x000fea000b83ffff */
.L_x_33:
[C---:B------:R-:W-:Y:S01]  /*23e0*/  LEA R3, R11.reuse, UR13, 0x3 ;  /* 0x0000000d0b037c11 */ /* 0x040fe2000f8e18ff */
[----:B------:R-:W-:Y:S01]  /*23f0*/  NOP ;  /* 0x0000000000007918 */ /* 0x000fe20000000000 */
[----:B-1--4-:R-:W-:Y:S02]  /*2400*/  SHF.L.U32 R0, R10, 0x1f, RZ ;  /* 0x0000001f0a007819 */ /* 0x012fe400000006ff */
[----:B------:R-:W-:Y:S02]  /*2410*/  LEA R4, R11, UR13, 0x4 ;  /* 0x0000000d0b047c11 */ /* 0x000fe4000f8e20ff */
[----:B---3--:R-:W1:Y:S02]  /*2420*/  SYNCS.PHASECHK.TRANS64.TRYWAIT P0, [R3+URZ+0xe0], R0 ;  /* 0x0000e000030075a7 */ /* 0x008e6400080011ff */
[----:B-1----:R-:W-:Y:S05]  /*2430*/  @!P0 BRA `(.L_x_40) ;  /* 0x0000006800208947 */ /* 0x002fea0003800000 */
.L_x_158:
[----:B------:R-:W3:Y:S01]  /*2440*/  LDS.128 R4, [R4+0x170] ;  /* 0x0001700004047984 */ /* 0x000ee20000000c00 */
[----:B------:R-:W-:Y:S01]  /*2450*/  UISETP.GE.AND UP0, UPT, UR42, 0x1, UPT ;  /* 0x000000012a00788c */ /* 0x000fe2000bf06270 */
[----:B------:R-:W-:Y:S01]  /*2460*/  @!PT LDS RZ, [RZ] ;  /* 0x00000000fffff984 */ /* 0x000fe20000000800 */
[----:B------:R-:W-:Y:S01]  /*2470*/  @!PT LDS RZ, [RZ] ;  /* 0x00000000fffff984 */ /* 0x000fe20000000800 */
[----:B------:R-:W-:Y:S01]  /*2480*/  @!PT LDS RZ, [RZ] ;  /* 0x00000000fffff984 */ /* 0x000fe20000000800 */
[----:B------:R-:W-:Y:S01]  /*2490*/  @!PT LDS RZ, [RZ] ;  /* 0x00000000fffff984 */ /* 0x000fe20000000800 */
[----:B------:R4:W-:Y:S06]  /*24a0*/  MEMBAR.ALL.CTA ;  /* 0x0000000000007992 */ /* 0x0009ec0000008000 */
[----:B----4-:R-:W4:Y:S01]  /*24b0*/  FENCE.VIEW.ASYNC.S ;  /* 0x00000000000073c6 */ /* 0x010f220000000000 */
[----:B---3--:R-:W-:-:S13]  /*24c0*/  LOP3.LUT P0, RZ, R6, 0x1, RZ, 0xc0, !PT ;  /* 0x0000000106ff7812 */ /* 0x008fda000780c0ff */
[----:B----4-:R-:W-:Y:S01]  /*24d0*/  VOTEU.ANY UP1, P0 ;  /* 0x0000000000ff7886 */ /* 0x010fe20000020100 */
[----:B------:R-:W-:-:S13]  /*24e0*/  PLOP3.LUT P0, PT, PT, PT, UP1, 0x80, 0x8 ;  /* 0x000000000008781c */ /* 0x000fda0003f0f018 */
[----:B-1----:R-:W-:Y:S02]  /*24f0*/  @P0 LOP3.LUT R0, R5, 0xffff, RZ, 0xc0, !PT ;  /* 0x0000ffff05000812 */ /* 0x002fe400078ec0ff */
[----:B------:R-:W-:Y:S02]  /*2500*/  @P0 MOV R2, R4 ;  /* 0x0000000400020202 */ /* 0x000fe40000000f00 */
[----:B------:R-:W-:Y:S01]  /*2510*/  @P0 R2UR UR5, R0 ;  /* 0x00000000000502ca */ /* 0x000fe200000e0000 */
[----:B------:R-:W-:Y:S01]  /*2520*/  VIADD R0, R3, 0xf0 ;  /* 0x000000f003007836 */ /* 0x000fe20000000000 */
[----:B------:R-:W-:Y:S02]  /*2530*/  @P0 SHF.R.U32.HI R4, RZ, 0x10, R5 ;  /* 0x00000010ff040819 */ /* 0x000fe40000011605 */
[----:B------:R-:W-:Y:S02]  /*2540*/  @P0 R2UR UR7, R2 ;  /* 0x00000000020702ca */ /* 0x000fe400000e0000 */
[----:B------:R-:W-:-:S02]  /*2550*/  PRMT R0, RZ, 0x654, R0 ;  /* 0x00000654ff007816 */ /* 0x000fc40000000000 */
[----:B------:R-:W-:Y:S02]  /*2560*/  @P0 R2UR UR4, R4 ;  /* 0x00000000040402ca */ /* 0x000fe400000e0000 */
[----:B------:R1:W-:Y:S03]  /*2570*/  SYNCS.ARRIVE.TRANS64.RED.A1T0 RZ, [R0+URZ], RZ ;  /* 0x000000ff00ff79a7 */ /* 0x0003e600081004ff */
[----:B------:R-:W-:-:S04]  /*2580*/  @UP1 UMOV UR31, UR5 ;  /* 0x00000005001f1c82 */ /* 0x000fc80008000000 */
[----:B------:R-:W-:-:S04]  /*2590*/  @UP1 UMOV UR37, UR7 ;  /* 0x0000000700251c82 */ /* 0x000fc80008000000 */
[----:B------:R-:W-:Y:S01]  /*25a0*/  @UP1 UMOV UR36, UR4 ;  /* 0x0000000400241c82 */ /* 0x000fe20008000000 */
[----:B------:R-:W-:Y:S05]  /*25b0*/  BRA.U !UP0, `(.L_x_41) ;  /* 0x0000000108d47547 */ /* 0x000fea000b800000 */
[----:B------:R-:W2:Y:S01]  /*25c0*/  LDCU.128 UR16, c[0x0][0xb10] ;  /* 0x00016200ff1077ac */ /* 0x000ea20008000c00 */
[----:B------:R-:W3:Y:S01]  /*25d0*/  LDCU UR12, c[0x0][0xb20] ;  /* 0x00016400ff0c77ac */ /* 0x000ee20008000800 */
[----:B------:R-:W4:Y:S01]  /*25e0*/  LDCU UR20, c[0x0][0xb0c] ;  /* 0x00016180ff1477ac */ /* 0x000f220008000800 */
[----:B------:R-:W1:Y:S01]  /*25f0*/  LDCU.64 UR8, c[0x0][0xb28] ;  /* 0x00016500ff0877ac */ /* 0x000e620008000a00 */
[----:B------:R-:W-:Y:S02]  /*2600*/  UISETP.NE.AND UP3, UPT, UR42, 0x1, UPT ;  /* 0x000000012a00788c */ /* 0x000fe4000bf65270 */
[----:B--2---:R-:W-:Y:S02]  /*2610*/  UIMAD.WIDE.U32 UR10, UR38, UR19, URZ ;  /* 0x00000013260a72a5 */ /* 0x004fe4000f8e00ff */
[----:B------:R-:W-:Y:S02]  /*2620*/  UIMAD.WIDE.U32 UR4, UR39, UR16, URZ ;  /* 0x00000010270472a5 */ /* 0x000fe4000f8e00ff */
[----:B------:R-:W-:-:S02]  /*2630*/  UISETP.NE.AND UP0, UPT, UR18, 0x1, UPT ;  /* 0x000000011200788c */ /* 0x000fc4000bf05270 */
[----:B------:R-:W-:Y:S01]  /*2640*/  UIMAD.WIDE.U32 UR22, UR31, UR19, URZ ;  /* 0x000000131f1672a5 */ /* 0x000fe2000f8e00ff */
[----:B------:R-:W-:Y:S02]  /*2650*/  UMOV UR10, UR11 ;  /* 0x0000000b000a7c82 */ /* 0x000fe40008000000 */
[----:B------:R-:W-:Y:S01]  /*2660*/  UMOV UR4, UR5 ;  /* 0x0000000500047c82 */ /* 0x000fe20008000000 */
[----:B---3--:R-:W-:Y:S02]  /*2670*/  USHF.R.U32.HI UR10, URZ, UR12, UR10 ;  /* 0x0000000cff0a7299 */ /* 0x008fe4000801160a */
[----:B----4-:R-:W-:Y:S02]  /*2680*/  UISETP.NE.AND UP2, UPT, UR20, 0x1, UPT ;  /* 0x000000011400788c */ /* 0x010fe4000bf45270 */
[----:B------:R-:W-:Y:S02]  /*2690*/  USHF.R.U32.HI UR4, URZ, UR17, UR4 ;  /* 0x00000011ff047299 */ /* 0x000fe40008011604 */
[----:B------:R-:W-:-:S02]  /*26a0*/  USEL UR5, UR38, UR10, !UP0 ;  /* 0x0000000a26057287 */ /* 0x000fc4000c000000 */
[----:B------:R-:W-:Y:S02]  /*26b0*/  USEL UR7, UR39, UR4, !UP2 ;  /* 0x0000000427077287 */ /* 0x000fe4000d000000 */
[----:B-1----:R-:W-:Y:S01]  /*26c0*/  UIMAD.WIDE.U32 UR10, UR5, UR8, URZ ;  /* 0x00000008050a72a5 */ /* 0x002fe2000f8e00ff */
[----:B------:R-:W-:Y:S01]  /*26d0*/  UMOV UR4, UR23 ;  /* 0x0000001700047c82 */ /* 0x000fe20008000000 */
[----:B------:R-:W-:Y:S02]  /*26e0*/  UIMAD.WIDE.U32 UR14, UR37, UR16, URZ ;  /* 0x00000010250e72a5 */ /* 0x000fe4000f8e00ff */
[----:B------:R-:W-:-:S03]  /*26f0*/  UIMAD.WIDE.U32 UR22, UR7, UR8, URZ ;  /* 0x00000008071672a5 */ /* 0x000fc6000f8e00ff */
[----:B------:R-:W-:Y:S01]  /*2700*/  UMOV UR10, UR11 ;  /* 0x0000000b000a7c82 */ /* 0x000fe20008000000 */
[----:B------:R-:W-:Y:S02]  /*2710*/  USHF.R.U32.HI UR4, URZ, UR12, UR4 ;  /* 0x0000000cff047299 */ /* 0x000fe40008011604 */
[----:B------:R-:W-:Y:S01]  /*2720*/  @UP3 USHF.R.U32.HI UR5, URZ, UR9, UR10 ;  /* 0x00000009ff053299 */ /* 0x000fe2000801160a */
[----:B------:R-:W-:Y:S01]  /*2730*/  UMOV UR14, UR15 ;  /* 0x0000000f000e7c82 */ /* 0x000fe20008000000 */
[----:B------:R-:W-:Y:S01]  /*2740*/  UMOV UR22, UR23 ;  /* 0x0000001700167c82 */ /* 0x000fe20008000000 */
[----:B------:R-:W-:Y:S02]  /*2750*/  USHF.R.U32.HI UR17, URZ, UR17, UR14 ;  /* 0x00000011ff117299 */ /* 0x000fe4000801160e */
[----:B------:R-:W-:Y:S02]  /*2760*/  USEL UR4, UR31, UR4, !UP0 ;  /* 0x000000041f047287 */ /* 0x000fe4000c000000 */
[----:B------:R-:W-:-:S02]  /*2770*/  @UP3 USHF.R.U32.HI UR7, URZ, UR9, UR22 ;  /* 0x00000009ff073299 */ /* 0x000fc40008011616 */
[----:B------:R-:W-:Y:S02]  /*2780*/  UIMAD UR10, UR42, UR5, URZ ;  /* 0x000000052a0a72a4 */ /* 0x000fe4000f8e02ff */
[----:B------:R-:W-:Y:S02]  /*2790*/  USEL UR5, UR37, UR17, !UP2 ;  /* 0x0000001125057287 */ /* 0x000fe4000d000000 */
[----:B------:R-:W-:Y:S02]  /*27a0*/  UIMAD UR12, UR42, UR7, URZ ;  /* 0x000000072a0c72a4 */ /* 0x000fe4000f8e02ff */
[----:B------:R-:W-:Y:S02]  /*27b0*/  UISETP.GE.AND UP0, UPT, UR4, UR10, UPT ;  /* 0x0000000a0400728c */ /* 0x000fe4000bf06270 */
[----:B------:R-:W-:Y:S02]  /*27c0*/  UIMAD.WIDE.U32 UR10, UR4, UR8, URZ ;  /* 0x00000008040a72a5 */ /* 0x000fe4000f8e00ff */
[----:B------:R-:W-:-:S02]  /*27d0*/  UISETP.GE.OR UP0, UPT, UR5, UR12, UP0 ;  /* 0x0000000c0500728c */ /* 0x000fc40008706670 */
[----:B------:R-:W-:Y:S02]  /*27e0*/  UIMAD.WIDE.U32 UR14, UR5, UR8, URZ ;  /* 0x00000008050e72a5 */ /* 0x000fe4000f8e00ff */
[----:B------:R-:W-:Y:S01]  /*27f0*/  UIADD3 UR12, UPT, UPT, -UR5, URZ, URZ ;  /* 0x000000ff050c7290 */ /* 0x000fe2000fffe1ff */
[----:B------:R-:W-:Y:S01]  /*2800*/  UMOV UR10, UR11 ;  /* 0x0000000b000a7c82 */ /* 0x000fe20008000000 */
[----:B------:R-:W-:Y:S02]  /*2810*/  UIADD3 UR11, UPT, UPT, -UR4, URZ, URZ ;  /* 0x000000ff040b7290 */ /* 0x000fe4000fffe1ff */
[----:B------:R-:W-:-:S03]  /*2820*/  USHF.R.U32.HI UR10, URZ, UR9, UR10 ;  /* 0x00000009ff0a7299 */ /* 0x000fc6000801160a */
[----:B------:R-:W-:Y:S01]  /*2830*/  @!UP0 UMOV UR8, UR15 ;  /* 0x0000000f00088c82 */ /* 0x000fe20008000000 */
[----:B------:R-:W-:Y:S02]  /*2840*/  UIMAD UR11, UR18, UR11, UR31 ;  /* 0x0000000b120b72a4 */ /* 0x000fe4000f8e021f */
[----:B------:R-:W-:Y:S02]  /*2850*/  USEL UR10, UR4, UR10, !UP3 ;  /* 0x0000000a040a7287 */ /* 0x000fe4000d800000 */
[----:B------:R-:W-:Y:S02]  /*2860*/  @!UP0 USHF.R.U32.HI UR8, URZ, UR9, UR8 ;  /* 0x00000009ff088299 */ /* 0x000fe40008011608 */
[----:B------:R-:W-:Y:S02]  /*2870*/  UIADD3 UR9, UPT, UPT, -UR10, URZ, URZ ;  /* 0x000000ff0a097290 */ /* 0x000fe4000fffe1ff */
[----:B------:R-:W-:Y:S02]  /*2880*/  @!UP0 USEL UR8, UR5, UR8, !UP3 ;  /* 0x0000000805088287 */ /* 0x000fe4000d800000 */
[----:B------:R-:W-:-:S02]  /*2890*/  UIMAD UR9, UR42, UR9, UR4 ;  /* 0x000000092a0972a4 */ /* 0x000fc4000f8e0204 */
[----:B------:R-:W-:Y:S02]  /*28a0*/  @!UP0 UIADD3 UR10, UPT, UPT, UR10, -UR8, URZ ;  /* 0x800000080a0a8290 */ /* 0x000fe4000fffe0ff */
[----:B------:R-:W-:Y:S02]  /*28b0*/  @!UP0 UIMAD UR8, UR9, UR7, UR8 ;  /* 0x00000007090882a4 */ /* 0x000fe4000f8e0208 */
[----:B------:R-:W-:Y:S02]  /*28c0*/  @!UP0 UIMAD UR4, UR42, UR10, UR5 ;  /* 0x0000000a2a0482a4 */ /* 0x000fe4000f8e0205 */
[----:B------:R-:W-:Y:S02]  /*28d0*/  UIMAD UR7, UR20, UR12, UR37 ;  /* 0x0000000c140772a4 */ /* 0x000fe4000f8e0225 */
[----:B------:R-:W-:Y:S01]  /*28e0*/  UIMAD UR31, UR4, UR18, UR11 ;  /* 0x00000012041f72a4 */ /* 0x000fe2000f8e020b */
[----:B------:R-:W-:Y:S02]  /*28f0*/  @!UP0 UMOV UR5, UR8 ;  /* 0x0000000800058c82 */ /* 0x000fe40008000000 */
[----:B------:R-:W-:-:S12]  /*2900*/  UIMAD UR37, UR5, UR20, UR7 ;  /* 0x00000014052572a4 */ /* 0x000fd8000f8e0207 */
.L_x_41:
[----:B------:R-:W3:Y:S02]  /*2910*/  LDCU UR4, c[0x0][0xb30] ;  /* 0x00016600ff0477ac */ /* 0x000ee40008000800 */
[----:B---3--:R-:W-:-:S09]  /*2920*/  UISETP.NE.AND UP0, UPT, UR4, 0x1, UPT ;  /* 0x000000010400788c */ /* 0x008fd2000bf05270 */
[----:B------:R-:W-:Y:S05]  /*2930*/  BRA.U UP0, `(.L_x_42) ;  /* 0x0000000100447547 */ /* 0x000fea000b800000 */
[----:B------:R-:W3:Y:S01]  /*2940*/  LDCU.128 UR16, c[0x0][0xb10] ;  /* 0x00016200ff1077ac */ /* 0x000ee20008000c00 */
[----:B------:R-:W4:Y:S01]  /*2950*/  LDCU UR10, c[0x0][0xb0c] ;  /* 0x00016180ff0a77ac */ /* 0x000f220008000800 */
[----:B------:R-:W1:Y:S01]  /*2960*/  LDCU UR7, c[0x0][0xb20] ;  /* 0x00016400ff0777ac */ /* 0x000e620008000800 */
[----:B---3--:R-:W-:Y:S02]  /*2970*/  UIMAD.WIDE.U32 UR8, UR37, UR16, URZ ;  /* 0x00000010250872a5 */ /* 0x008fe4000f8e00ff */
[----:B------:R-:W-:Y:S02]  /*2980*/  UIMAD.WIDE.U32 UR4, UR31, UR19, URZ ;  /* 0x000000131f0472a5 */ /* 0x000fe4000f8e00ff */
[----:B----4-:R-:W-:Y:S02]  /*2990*/  UISETP.NE.AND UP2, UPT, UR10, 0x1, UPT ;  /* 0x000000010a00788c */ /* 0x010fe4000bf45270 */
[----:B------:R-:W-:Y:S01]  /*29a0*/  UISETP.NE.AND UP0, UPT, UR18, 0x1, UPT ;  /* 0x000000011200788c */ /* 0x000fe2000bf05270 */
[----:B------:R-:W-:-:S02]  /*29b0*/  UMOV UR8, UR9 ;  /* 0x0000000900087c82 */ /* 0x000fc40008000000 */
[----:B------:R-:W-:Y:S01]  /*29c0*/  UMOV UR4, UR5 ;  /* 0x0000000500047c82 */ /* 0x000fe20008000000 */
[----:B------:R-:W-:Y:S02]  /*29d0*/  USHF.R.U32.HI UR17, URZ, UR17, UR8 ;  /* 0x00000011ff117299 */ /* 0x000fe40008011608 */
[----:B-1----:R-:W-:Y:S02]  /*29e0*/  USHF.R.U32.HI UR4, URZ, UR7, UR4 ;  /* 0x00000007ff047299 */ /* 0x002fe40008011604 */
[----:B------:R-:W-:Y:S02]  /*29f0*/  USEL UR5, UR37, UR17, !UP2 ;  /* 0x0000001125057287 */ /* 0x000fe4000d000000 */
[----:B------:R-:W-:-:S04]  /*2a00*/  USEL UR4, UR31, UR4, !UP0 ;  /* 0x000000041f047287 */ /* 0x000fc8000c000000 */
[----:B------:R-:W-:Y:S02]  /*2a10*/  UIADD3 UR7, UPT, UPT, UR5, -UR4, URZ ;  /* 0x8000000405077290 */ /* 0x000fe4000fffe0ff */
[----:B------:R-:W-:Y:S02]  /*2a20*/  UIADD3 UR4, UPT, UPT, -UR5, UR4, URZ ;  /* 0x0000000405047290 */ /* 0x000fe4000fffe1ff */
[----:B------:R-:W-:Y:S02]  /*2a30*/  UIMAD UR31, UR7, UR18, UR31 ;  /* 0x00000012071f72a4 */ /* 0x000fe4000f8e021f */
[----:B------:R-:W-:-:S12]  /*2a40*/  UIMAD UR37, UR4, UR10, UR37 ;  /* 0x0000000a042572a4 */ /* 0x000fd8000f8e0225 */
.L_x_42:
[----:B------:R-:W-:Y:S01]  /*2a50*/  VIADD R11, R11, 0x1 ;  /* 0x000000010b0b7836 */ /* 0x000fe20000000000 */
[----:B------:R-:W-:Y:S02]  /*2a60*/  R2UR UR5, R54 ;  /* 0x00000000360572ca */ /* 0x000fe400000e0000 */
[----:B------:R-:W-:Y:S02]  /*2a70*/  R2UR UR4, R53 ;  /* 0x00000000350472ca */ /* 0x000fe400000e0000 */
[C---:B------:R-:W-:Y:S02]  /*2a80*/  ISETP.NE.AND P0, PT, R11.reuse, 0x2, PT ;  /* 0x000000020b00780c */ /* 0x040fe40003f05270 */
[----:B------:R-:W-:Y:S02]  /*2a90*/  PLOP3.LUT P1, PT, PT, PT, PT, 0x80, 0x8 ;  /* 0x000000000008781c */ /* 0x000fe40003f2f070 */
[----:B-1----:R-:W-:Y:S02]  /*2aa0*/  SEL R0, RZ, 0x1, P0 ;  /* 0x00000001ff007807 */ /* 0x002fe40000000000 */
[----:B------:R-:W-:-:S02]  /*2ab0*/  SEL R11, R11, RZ, P0 ;  /* 0x000000ff0b0b7207 */ /* 0x000fc40000000000 */
[----:B------:R-:W-:Y:S01]  /*2ac0*/  LOP3.LUT R10, R10, R0, RZ, 0x3c, !PT ;  /* 0x000000000a0a7212 */ /* 0x000fe200078e3cff */
[----:B------:R-:W-:Y:S02]  /*2ad0*/  UIADD3 UR35, UPT, UPT, UR37, UR5, URZ ;  /* 0x0000000525237290 */ /* 0x000fe4000fffe0ff */
[----:B------:R-:W-:Y:S01]  /*2ae0*/  UIADD3 UR34, UPT, UPT, UR31, UR4, URZ ;  /* 0x000000041f227290 */ /* 0x000fe2000fffe0ff */
[----:B------:R-:W-:Y:S11]  /*2af0*/  BRA.U UP1, `(.L_x_43) ;  /* 0xfffffff101387547 */ /* 0x000ff6000b83ffff */
[----:B------:R-:W-:Y:S01]  /*2b00*/  UIADD3 UR13, UPT, UPT, UR13, 0x48, URZ ;  /* 0x000000480d0d7890 */ /* 0x000fe2000fffe0ff */
[----:B------:R-:W-:-:S03]  /*2b10*/  SHF.L.U32 R2, R12, 0x1f, RZ ;  /* 0x0000001f0c027819 */ /* 0x000fc600000006ff */
[----:B------:R-:W-:-:S09]  /*2b20*/  ULEA UR4, UR6, UR13, 0x3 ;  /* 0x0000000d06047291 */ /* 0x000fd2000f8e18ff */
[----:B------:R-:W1:Y:S02]  /*2b30*/  SYNCS.PHASECHK.TRANS64.TRYWAIT P0, [UR4], R2 ;  /* 0x00000002ff0075a7 */ /* 0x000e640008001104 */
[----:B-1----:R-:W-:Y:S05]  /*2b40*/  @!P0 BRA `(.L_x_44) ;  /* 0x0000006000708947 */ /* 0x002fea0003800000 */
.L_x_160:
[----:B------:R-:W-:-:S04]  /*2b50*/  UIADD3 UR4, UPT, UPT, UR6, 0x1, URZ ;  /* 0x0000000106047890 */ /* 0x000fc8000fffe0ff */
[----:B------:R-:W-:-:S04]  /*2b60*/  UISETP.NE.AND UP0, UPT, UR4, 0x9, UPT ;  /* 0x000000090400788c */ /* 0x000fc8000bf05270 */
[----:B------:R-:W-:Y:S02]  /*2b70*/  USEL UR6, URZ, 0x1, UP0 ;  /* 0x00000001ff067887 */ /* 0x000fe40008000000 */
[----:B------:R-:W-:-:S04]  /*2b80*/  USEL UR4, UR4, URZ, UP0 ;  /* 0x000000ff04047287 */ /* 0x000fc80008000000 */
[----:B------:R-:W-:Y:S01]  /*2b90*/  ULEA UR5, UR4, UR13, 0x3 ;  /* 0x0000000d04057291 */ /* 0x000fe2000f8e18ff */
[----:B-1----:R-:W-:-:S04]  /*2ba0*/  LOP3.LUT R2, R12, UR6, RZ, 0x3c, !PT ;  /* 0x000000060c027c12 */ /* 0x002fc8000f8e3cff */
[----:B------:R-:W-:-:S04]  /*2bb0*/  SHF.L.U32 R3, R2, 0x1f, RZ ;  /* 0x0000001f02037819 */ /* 0x000fc800000006ff */
[----:B------:R-:W1:Y:S02]  /*2bc0*/  SYNCS.PHASECHK.TRANS64.TRYWAIT P0, [UR5], R3 ;  /* 0x00000003ff0075a7 */ /* 0x000e640008001105 */
[----:B-1----:R-:W-:Y:S05]  /*2bd0*/  @!P0 BRA `(.L_x_45) ;  /* 0x0000006000648947 */ /* 0x002fea0003800000 */
.L_x_162:
[----:B------:R-:W-:-:S04]  /*2be0*/  UIADD3 UR4, UPT, UPT, UR4, 0x1, URZ ;  /* 0x0000000104047890 */ /* 0x000fc8000fffe0ff */
[----:B------:R-:W-:-:S04]  /*2bf0*/  UISETP.NE.AND UP0, UPT, UR4, 0x9, UPT ;  /* 0x000000090400788c */ /* 0x000fc8000bf05270 */
[----:B------:R-:W-:Y:S02]  /*2c00*/  USEL UR6, URZ, 0x1, UP0 ;  /* 0x00000001ff067887 */ /* 0x000fe40008000000 */
[----:B------:R-:W-:-:S04]  /*2c10*/  USEL UR4, UR4, URZ, UP0 ;  /* 0x000000ff04047287 */ /* 0x000fc80008000000 */
[----:B------:R-:W-:Y:S01]  /*2c20*/  ULEA UR5, UR4, UR13, 0x3 ;  /* 0x0000000d04057291 */ /* 0x000fe2000f8e18ff */
[----:B------:R-:W-:-:S04]  /*2c30*/  LOP3.LUT R2, R2, UR6, RZ, 0x3c, !PT ;  /* 0x0000000602027c12 */ /* 0x000fc8000f8e3cff */
[----:B-1----:R-:W-:-:S04]  /*2c40*/  SHF.L.U32 R3, R2, 0x1f, RZ ;  /* 0x0000001f02037819 */ /* 0x002fc800000006ff */
[----:B------:R-:W1:Y:S02]  /*2c50*/  SYNCS.PHASECHK.TRANS64.TRYWAIT P0, [UR5], R3 ;  /* 0x00000003ff0075a7 */ /* 0x000e640008001105 */
[----:B-1----:R-:W-:Y:S05]  /*2c60*/  @!P0 BRA `(.L_x_46) ;  /* 0x0000006000588947 */ /* 0x002fea0003800000 */
.L_x_164:
        /* <DEDUP_REMOVED lines=9> */
.L_x_166:
        /* <DEDUP_REMOVED lines=9> */
.L_x_168:
        /* <DEDUP_REMOVED lines=9> */
.L_x_170:
        /* <DEDUP_REMOVED lines=9> */
.L_x_172:
        /* <DEDUP_REMOVED lines=9> */
.L_x_174:
[----:B------:R-:W-:-:S04]  /*2f40*/  UIADD3 UR4, UPT, UPT, UR4, 0x1, URZ ;  /* 0x0000000104047890 */ /* 0x000fc8000fffe0ff */
[----:B------:R-:W-:-:S04]  /*2f50*/  UISETP.NE.AND UP0, UPT, UR4, 0x9, UPT ;  /* 0x000000090400788c */ /* 0x000fc8000bf05270 */
[----:B------:R-:W-:Y:S02]  /*2f60*/  USEL UR5, URZ, 0x1, UP0 ;  /* 0x00000001ff057887 */ /* 0x000fe40008000000 */
[----:B------:R-:W-:-:S04]  /*2f70*/  USEL UR4, UR4, URZ, UP0 ;  /* 0x000000ff04047287 */ /* 0x000fc80008000000 */
[----:B------:R-:W-:Y:S01]  /*2f80*/  ULEA UR4, UR4, UR13, 0x3 ;  /* 0x0000000d04047291 */ /* 0x000fe2000f8e18ff */
[----:B------:R-:W-:-:S04]  /*2f90*/  LOP3.LUT R2, R2, UR5, RZ, 0x3c, !PT ;  /* 0x0000000502027c12 */ /* 0x000fc8000f8e3cff */
[----:B------:R-:W-:Y:S01]  /*2fa0*/  SHF.L.U32 R2, R2, 0x1f, RZ ;  /* 0x0000001f02027819 */ /* 0x000fe200000006ff */
[----:B-1----:R-:W-:-:S07]  /*2fb0*/  IMAD.U32 R0, RZ, RZ, UR4 ;  /* 0x00000004ff007e24 */ /* 0x002fce000f8e00ff */
.L_x_52:
[----:B-1----:R1:W3:Y:S02]  /*2fc0*/  SYNCS.PHASECHK.TRANS64.TRYWAIT P0, [R0+URZ], R2 ;  /* 0x00000002000075a7 */ /* 0x0022e400080011ff */
[----:B---3--:R-:W-:Y:S05]  /*2fd0*/  @!P0 NANOSLEEP.SYNCS 0x989680 ;  /* 0x009896800000895d */ /* 0x008fea0003900000 */
[----:B------:R-:W3:Y:S02]  /*2fe0*/  @!P0 SYNCS.PHASECHK.TRANS64 P0, [R0+URZ], R2 ;  /* 0x00000002000085a7 */ /* 0x000ee400080010ff */
[----:B--23--:R-:W-:Y:S05]  /*2ff0*/  @P0 EXIT ;  /* 0x000000000000094d */ /* 0x00cfea0003800000 */
[----:B------:R-:W-:Y:S05]  /*3000*/  BRA `(.L_x_52) ;  /* 0xfffffffc00ec7947 */ /* 0x000fea000383ffff */
.L_x_23:
[----:B------:R-:W2:Y:S02]  /*3010*/  S2UR UR4, SR_CgaCtaId ;  /* 0x00000000000479c3 */ /* 0x000ea40000008800 */
[----:B--2---:R-:W-:-:S04]  /*3020*/  UISETP.NE.AND UP0, UPT, UR4, URZ, UPT ;  /* 0x000000ff0400728c */ /* 0x004fc8000bf05270 */
[----:B------:R-:W-:-:S09]  /*3030*/  UISETP.NE.OR UP0, UPT, UR20, 0x1, UP0 ;  /* 0x000000011400788c */ /* 0x000fd20008705670 */
[----:B------:R-:W-:Y:S05]  /*3040*/  BRA.U UP0, `(.L_x_53) ;  /* 0x00000005004c7547 */ /* 0x000fea000b800000 */
[----:B------:R-:W2:Y:S01]  /*3050*/  S2UR UR5, SR_CgaCtaId ;  /* 0x00000000000579c3 */ /* 0x000ea20000008800 */
[----:B------:R-:W-:Y:S01]  /*3060*/  UMOV UR4, 0x400 ;  /* 0x0000040000047882 */ /* 0x000fe20000000000 */
[----:B------:R-:W-:Y:S01]  /*3070*/  ISETP.GE.U32.AND P2, PT, R3, 0x8, PT ;  /* 0x000000080300780c */ /* 0x000fe20003f46070 */
[----:B------:R-:W-:Y:S01]  /*3080*/  IMAD.MOV.U32 R12, RZ, RZ, 0x1 ;  /* 0x00000001ff0c7424 */ /* 0x000fe200078e00ff */
[----:B------:R-:W-:Y:S02]  /*3090*/  CS2R R10, SRZ ;  /* 0x00000000000a7805 */ /* 0x000fe4000001ff00 */
[----:B------:R-:W-:Y:S01]  /*30a0*/  CS2R R8, SRZ ;  /* 0x0000000000087805 */ /* 0x000fe2000001ff00 */
[----:B--2---:R-:W-:-:S03]  /*30b0*/  ULEA UR6, UR5, UR4, 0x18 ;  /* 0x0000000405067291 */ /* 0x004fc6000f8ec0ff */
[----:B------:R-:W-:-:S09]  /*30c0*/  UMOV UR5, URZ ;  /* 0x000000ff00057c82 */ /* 0x000fd20008000000 */
.L_x_57:
[----:B------:R-:W-:Y:S02]  /*30d0*/  LEA R0, R8, UR6, 0x3 ;  /* 0x0000000608007c11 */ /* 0x000fe4000f8e18ff */
[----:B------:R-:W-:-:S03]  /*30e0*/  SHF.L.U32 R4, R9, 0x1f, RZ ;  /* 0x0000001f09047819 */ /* 0x000fc600000006ff */
[----:B------:R-:W-:Y:S01]  /*30f0*/  VIADD R5, R0, 0x150 ;  /* 0x0000015000057836 */ /* 0x000fe20000000000 */
[----:B------:R-:W2:Y:S02]  /*3100*/  SYNCS.PHASECHK.TRANS64.TRYWAIT P0, [R0+URZ+0x140], R4 ;  /* 0x00014004000075a7 */ /* 0x000ea400080011ff */
[----:B--2---:R-:W-:Y:S05]  /*3110*/  @!P0 BRA `(.L_x_54) ;  /* 0x0000005c00bc8947 */ /* 0x004fea0003800000 */
.L_x_175:
[----:B------:R-:W-:Y:S01]  /*3120*/  ULEA UR4, UR5, UR6, 0x3 ;  /* 0x0000000605047291 */ /* 0x000fe2000f8e18ff */
[----:B--2---:R-:W-:Y:S01]  /*3130*/  PRMT R0, RZ, 0x654, R5 ;  /* 0x00000654ff007816 */ /* 0x004fe20000000005 */
[----:B------:R-:W-:Y:S01]  /*3140*/  @!P2 IMAD.MOV.U32 R4, RZ, RZ, 0x10 ;  /* 0x00000010ff04a424 */ /* 0x000fe200078e00ff */
[----:B------:R-:W-:Y:S01]  /*3150*/  SHF.L.U32 R5, R12, 0x1f, RZ ;  /* 0x0000001f0c057819 */ /* 0x000fe200000006ff */
[----:B------:R-:W-:Y:S01]  /*3160*/  UIADD3 UR7, UPT, UPT, UR4, 0xe0, URZ ;  /* 0x000000e004077890 */ /* 0x000fe2000fffe0ff */
[----:B------:R2:W-:Y:S05]  /*3170*/  SYNCS.ARRIVE.TRANS64.RED.A1T0 RZ, [R0+URZ], RZ ;  /* 0x000000ff00ff79a7 */ /* 0x0005ea00081004ff */
[----:B------:R-:W-:Y:S01]  /*3180*/  IMAD.U32 R6, RZ, RZ, UR7 ;  /* 0x00000007ff067e24 */ /* 0x000fe2000f8e00ff */
[----:B------:R-:W3:Y:S04]  /*3190*/  SYNCS.PHASECHK.TRANS64.TRYWAIT P0, [UR4+0xf0], R5 ;  /* 0x0000f005ff0075a7 */ /* 0x000ee80008001104 */
[----:B------:R-:W-:Y:S01]  /*31a0*/  PRMT R6, R3, 0x654, R6 ;  /* 0x0000065403067816 */ /* 0x000fe20000000006 */
[----:B--23--:R-:W-:Y:S06]  /*31b0*/  @!P0 BRA `(.L_x_55) ;  /* 0x0000005c00a88947 */ /* 0x00cfec0003800000 */
.L_x_177:
[----:B------:R-:W-:Y:S01]  /*31c0*/  ULEA UR8, UR5, UR6, 0x4 ;  /* 0x0000000605087291 */ /* 0x000fe2000f8e20ff */
[----:B------:R-:W-:Y:S01]  /*31d0*/  SEL R2, R6, R2, !P2 ;  /* 0x0000000206027207 */ /* 0x000fe20005000000 */
[----:B------:R-:W-:Y:S01]  /*31e0*/  UIADD3 UR9, UPT, UPT, UR4, 0xe0, URZ ;  /* 0x000000e004097890 */ /* 0x000fe2000fffe0ff */
[----:B--2---:R-:W-:Y:S01]  /*31f0*/  LEA R0, R11, UR6, 0x3 ;  /* 0x000000060b007c11 */ /* 0x004fe2000f8e18ff */
[----:B------:R-:W-:Y:S01]  /*3200*/  UIADD3 UR8, UPT, UPT, UR8, 0x170, URZ ;  /* 0x0000017008087890 */ /* 0x000fe2000fffe0ff */
[----:B------:R2:W-:Y:S01]  /*3210*/  @!P2 SYNCS.ARRIVE.TRANS64.RED RZ, [R2+URZ], R4 ;  /* 0x0000000402ffa9a7 */ /* 0x0005e200080004ff */
[----:B------:R-:W-:Y:S01]  /*3220*/  UIADD3 UR4, UPT, UPT, UR5, 0x1, URZ ;  /* 0x0000000105047890 */ /* 0x000fe2000fffe0ff */
[----:B------:R-:W-:-:S03]  /*3230*/  VIADD R8, R8, 0x1 ;  /* 0x0000000108087836 */ /* 0x000fc60000000000 */
[----:B------:R-:W-:Y:S02]  /*3240*/  UISETP.NE.AND UP0, UPT, UR4, 0x2, UPT ;  /* 0x000000020400788c */ /* 0x000fe4000bf05270 */
[----:B------:R-:W-:Y:S01]  /*3250*/  ISETP.NE.AND P0, PT, R8, 0x2, PT ;  /* 0x000000020800780c */ /* 0x000fe20003f05270 */
[----:B------:R-:W-:Y:S06]  /*3260*/  UGETNEXTWORKID.BROADCAST [UR8], [UR9] ;  /* 0x00000000080073ca */ /* 0x000fec0008000100 */
[----:B------:R-:W-:Y:S02]  /*3270*/  USEL UR7, URZ, 0x1, UP0 ;  /* 0x00000001ff077887 */ /* 0x000fe40008000000 */
[----:B------:R-:W-:-:S04]  /*3280*/  USEL UR5, UR4, URZ, UP0 ;  /* 0x000000ff04057287 */ /* 0x000fc80008000000 */
[----:B------:R-:W-:Y:S02]  /*3290*/  LOP3.LUT R12, R12, UR7, RZ, 0x3c, !PT ;  /* 0x000000070c0c7c12 */ /* 0x000fe4000f8e3cff */
[----:B--2---:R-:W-:-:S04]  /*32a0*/  SHF.L.U32 R4, R10, 0x1f, RZ ;  /* 0x0000001f0a047819 */ /* 0x004fc800000006ff */
[----:B------:R-:W2:Y:S02]  /*32b0*/  SYNCS.PHASECHK.TRANS64.TRYWAIT P1, [R0+URZ+0xe0], R4 ;  /* 0x0000e004000075a7 */ /* 0x000ea400080211ff */
[----:B--2---:R-:W-:Y:S05]  /*32c0*/  @!P1 BRA `(.L_x_56) ;  /* 0x0000005c007c9947 */ /* 0x004fea0003800000 */
.L_x_178:
[C---:B--2---:R-:W-:Y:S01]  /*32d0*/  LEA R4, R11.reuse, UR6, 0x4 ;  /* 0x000000060b047c11 */ /* 0x044fe2000f8e20ff */
[----:B------:R-:W-:Y:S01]  /*32e0*/  VIADD R0, R0, 0xf0 ;  /* 0x000000f000007836 */ /* 0x000fe20000000000 */
[----:B------:R-:W-:Y:S01]  /*32f0*/  SEL R8, R8, RZ, P0 ;  /* 0x000000ff08087207 */ /* 0x000fe20000000000 */
[----:B------:R-:W-:-:S03]  /*3300*/  VIADD R11, R11, 0x1 ;  /* 0x000000010b0b7836 */ /* 0x000fc60000000000 */
[----:B------:R-:W2:Y:S01]  /*3310*/  LDS.128 R4, [R4+0x170] ;  /* 0x0001700004047984 */ /* 0x000ea20000000c00 */
[----:B------:R-:W-:Y:S02]  /*3320*/  PRMT R0, RZ, 0x654, R0 ;  /* 0x00000654ff007816 */ /* 0x000fe40000000000 */
[C---:B------:R-:W-:Y:S01]  /*3330*/  ISETP.NE.AND P1, PT, R11.reuse, 0x2, PT ;  /* 0x000000020b00780c */ /* 0x040fe20003f25270 */
[----:B------:R-:W-:Y:S01]  /*3340*/  @!PT LDS RZ, [RZ] ;  /* 0x00000000fffff984 */ /* 0x000fe20000000800 */
[----:B------:R-:W-:Y:S01]  /*3350*/  @!PT LDS RZ, [RZ] ;  /* 0x00000000fffff984 */ /* 0x000fe20000000800 */
[----:B------:R-:W-:Y:S01]  /*3360*/  @!PT LDS RZ, [RZ] ;  /* 0x00000000fffff984 */ /* 0x000fe20000000800 */
[----:B------:R-:W-:Y:S01]  /*3370*/  @!PT LDS RZ, [RZ] ;  /* 0x00000000fffff984 */ /* 0x000fe20000000800 */
[----:B------:R3:W-:Y:S06]  /*3380*/  MEMBAR.ALL.CTA ;  /* 0x0000000000007992 */ /* 0x0007ec0000008000 */
[----:B---3--:R-:W3:Y:S01]  /*3390*/  FENCE.VIEW.ASYNC.S ;  /* 0x00000000000073c6 */ /* 0x008ee20000000000 */
[----:B------:R-:W-:Y:S01]  /*33a0*/  SEL R11, R11, RZ, P1 ;  /* 0x000000ff0b0b7207 */ /* 0x000fe20000800000 */
[----:B---3--:R3:W-:Y:S01]  /*33b0*/  SYNCS.ARRIVE.TRANS64.RED.A1T0 RZ, [R0+URZ], RZ ;  /* 0x000000ff00ff79a7 */ /* 0x0087e200081004ff */
[----:B--2---:R-:W-:-:S02]  /*33c0*/  LOP3.LUT P3, RZ, R6, 0x1, RZ, 0xc0, !PT ;  /* 0x0000000106ff7812 */ /* 0x004fc4000786c0ff */
[----:B------:R-:W-:-:S04]  /*33d0*/  SEL R4, RZ, 0x1, P1 ;  /* 0x00000001ff047807 */ /* 0x000fc80000800000 */
[----:B------:R-:W-:Y:S02]  /*33e0*/  LOP3.LUT R10, R10, R4, RZ, 0x3c, !PT ;  /* 0x000000040a0a7212 */ /* 0x000fe400078e3cff */
[----:B---3--:R-:W-:-:S04]  /*33f0*/  SEL R0, RZ, 0x1, P0 ;  /* 0x00000001ff007807 */ /* 0x008fc80000000000 */
[----:B------:R-:W-:Y:S01]  /*3400*/  LOP3.LUT R9, R9, R0, RZ, 0x3c, !PT ;  /* 0x0000000009097212 */ /* 0x000fe200078e3cff */
[----:B------:R-:W-:Y:S06]  /*3410*/  @P3 BRA `(.L_x_57) ;  /* 0xfffffffc002c3947 */ /* 0x000fec000383ffff */
[----:B------:R-:W-:Y:S01]  /*3420*/  ULEA UR4, UR5, UR6, 0x3 ;  /* 0x0000000605047291 */ /* 0x000fe2000f8e18ff */
[----:B------:R-:W-:-:S08]  /*3430*/  SHF.L.U32 R2, R12, 0x1f, RZ ;  /* 0x0000001f0c027819 */ /* 0x000fd000000006ff */
[----:B------:R-:W2:Y:S02]  /*3440*/  SYNCS.PHASECHK.TRANS64 P0, [UR4+0xf0], R2 ;  /* 0x0000f002ff0075a7 */ /* 0x000ea40008001004 */
[----:B--2---:R-:W-:Y:S05]  /*3450*/  @P0 BRA `(.L_x_58) ;  /* 0x0000000000080947 */ /* 0x004fea0003800000 */
[----:B------:R-:W2:Y:S02]  /*3460*/  SYNCS.PHASECHK.TRANS64.TRYWAIT P0, [UR4+0xf0], R2 ;  /* 0x0000f002ff0075a7 */ /* 0x000ea40008001104 */
[----:B--2---:R-:W-:Y:S05]  /*3470*/  @!P0 BRA `(.L_x_59) ;  /* 0x0000005c00248947 */ /* 0x004fea0003800000 */
.L_x_58:
[----:B------:R-:W-:-:S04]  /*3480*/  UIADD3 UR7, UPT, UPT, UR5, 0x1, URZ ;  /* 0x0000000105077890 */ /* 0x000fc8000fffe0ff */
[----:B------:R-:W-:-:S04]  /*3490*/  UISETP.NE.AND UP0, UPT, UR7, 0x2, UPT ;  /* 0x000000020700788c */ /* 0x000fc8000bf05270 */
[----:B------:R-:W-:Y:S02]  /*34a0*/  USEL UR8, URZ, 0x1, UP0 ;  /* 0x00000001ff087887 */ /* 0x000fe40008000000 */
[----:B------:R-:W-:-:S04]  /*34b0*/  USEL UR7, UR7, URZ, UP0 ;  /* 0x000000ff07077287 */ /* 0x000fc80008000000 */
[----:B------:R-:W-:Y:S01]  /*34c0*/  ULEA UR7, UR7, UR6, 0x3 ;  /* 0x0000000607077291 */ /* 0x000fe2000f8e18ff */
[----:B--2---:R-:W-:-:S04]  /*34d0*/  LOP3.LUT R2, R12, UR8, RZ, 0x3c, !PT ;  /* 0x000000080c027c12 */ /* 0x004fc8000f8e3cff */
[----:B------:R-:W-:-:S04]  /*34e0*/  SHF.L.U32 R0, R2, 0x1f, RZ ;  /* 0x0000001f02007819 */ /* 0x000fc800000006ff */
[----:B------:R-:W2:Y:S02]  /*34f0*/  SYNCS.PHASECHK.TRANS64 P0, [UR7+0xf0], R0 ;  /* 0x0000f000ff0075a7 */ /* 0x000ea40008001007 */
[----:B-12---:R-:W-:Y:S05]  /*3500*/  @P0 EXIT ;  /* 0x000000000000094d */ /* 0x006fea0003800000 */
[----:B------:R-:W-:Y:S02]  /*3510*/  SHF.L.U32 R2, R2, 0x1f, RZ ;  /* 0x0000001f02027819 */ /* 0x000fe400000006ff */
[----:B------:R-:W-:-:S07]  /*3520*/  MOV R0, UR7 ;  /* 0x0000000700007c02 */ /* 0x000fce0008000f00 */
.L_x_60:
[----:B-1----:R1:W2:Y:S02]  /*3530*/  SYNCS.PHASECHK.TRANS64.TRYWAIT P0, [R0+URZ+0xf0], R2 ;  /* 0x0000f002000075a7 */ /* 0x0022a400080011ff */
[----:B--2---:R-:W-:Y:S05]  /*3540*/  @!P0 NANOSLEEP.SYNCS 0x989680 ;  /* 0x009896800000895d */ /* 0x004fea0003900000 */
[----:B------:R-:W2:Y:S02]  /*3550*/  @!P0 SYNCS.PHASECHK.TRANS64 P0, [R0+URZ+0xf0], R2 ;  /* 0x0000f002000085a7 */ /* 0x000ea400080010ff */
[----:B--2---:R-:W-:Y:S05]  /*3560*/  @P0 EXIT ;  /* 0x000000000000094d */ /* 0x004fea0003800000 */
[----:B------:R-:W-:Y:S05]  /*3570*/  BRA `(.L_x_60) ;  /* 0xfffffffc00ec7947 */ /* 0x000fea000383ffff */
.L_x_53:
[----:B------:R-:W-:Y:S05]  /*3580*/  BRA.U UP5, `(.L_x_61) ;  /* 0x0000001105dc7547 */ /* 0x000fea000b800000 */
[----:B------:R-:W2:Y:S01]  /*3590*/  S2UR UR7, SR_CgaCtaId ;  /* 0x00000000000779c3 */ /* 0x000ea20000008800 */
[----:B------:R-:W-:Y:S01]  /*35a0*/  UMOV UR4, 0x40 ;  /* 0x0000004000047882 */ /* 0x000fe20000000000 */
[----:B------:R-:W-:Y:S01]  /*35b0*/  NOP ;  /* 0x0000000000007918 */ /* 0x000fe20000000000 */
[----:B------:R-:W-:Y:S01]  /*35c0*/  UMOV UR6, 0x400 ;  /* 0x0000040000067882 */ /* 0x000fe20000000000 */
[----:B--2---:R-:W-:Y:S02]  /*35d0*/  ULEA UR5, UR7, UR4, 0x18 ;  /* 0x0000000407057291 */ /* 0x004fe4000f8ec0ff */
[----:B------:R-:W-:-:S07]  /*35e0*/  ULEA UR6, UR7, UR6, 0x18 ;  /* 0x0000000607067291 */ /* 0x000fce000f8ec0ff */
[----:B------:R-:W2:Y:S02]  /*35f0*/  LDS.U8 R3, [UR5+0x1c] ;  /* 0x00001c05ff037984 */ /* 0x000ea40008000000 */
[----:B--2---:R-:W-:-:S13]  /*3600*/  ISETP.NE.AND P0, PT, R3, RZ, PT ;  /* 0x000000ff0300720c */ /* 0x004fda0003f05270 */
[----:B------:R-:W-:Y:S05]  /*3610*/  @P0 BRA `(.L_x_62) ;  /* 0x0000000400080947 */ /* 0x000fea0003800000 */
[----:B------:R-:W-:Y:S02]  /*3620*/  UISETP.NE.U32.AND UP1, UPT, UR46, 0x1, UPT ;  /* 0x000000012e00788c */ /* 0x000fe4000bf25070 */
[----:B------:R-:W-:-:S07]  /*3630*/  UIADD3 UR7, UPT, UPT, UR5, 0x8, URZ ;  /* 0x0000000805077890 */ /* 0x000fce000fffe0ff */
[----:B------:R-:W-:Y:S05]  /*3640*/  BRA.U !UP1, `(.L_x_63) ;  /* 0x00000001099c7547 */ /* 0x000fea000b800000 */
[----:B------:R-:W-:Y:S01]  /*3650*/  ELECT P0, URZ, PT ;  /* 0x0000000000ff782f */ /* 0x000fe20003800000 */
[----:B------:R-:W-:-:S12]  /*3660*/  BSSY B0, `(.L_x_63) ;  /* 0x0000025000007945 */ /* 0x000fd80003800000 */
[----:B------:R-:W-:Y:S05]  /*3670*/  @!P0 BRA `(.L_x_64) ;  /* 0x00000000008c8947 */ /* 0x000fea0003800000 */
[----:B------:R-:W-:-:S05]  /*3680*/  UMOV UR4, 0x10 ;  /* 0x0000001000047882 */ /* 0x000fca0000000000 */
[----:B------:R-:W-:Y:S04]  /*3690*/  DEPBAR.LE SB2, 0x36 ;  /* 0x0000ad800000791a */ /* 0x000fe80000000000 */
[----:B------:R-:W2:Y:S02]  /*36a0*/  UTCATOMSWS.2CTA.FIND_AND_SET.ALIGN UP0, UR4, UR4 ;  /* 0x00000004000475e3 */ /* 0x000ea40008200800 */
[----:B--2---:R-:W-:Y:S01]  /*36b0*/  MOV R10, UR4 ;  /* 0x00000004000a7c02 */ /* 0x004fe20008000f00 */
[----:B------:R-:W-:Y:S06]  /*36c0*/  BRA.U UP0, `(.L_x_65) ;  /* 0x0000000100187547 */ /* 0x000fec000b800000 */
.L_x_66:
[----:B------:R-:W-:Y:S05]  /*36d0*/  NANOSLEEP 0x64 ;  /* 0x000000640000795d */ /* 0x000fea0003800000 */
[----:B------:R-:W-:-:S05]  /*36e0*/  UMOV UR4, 0x10 ;  /* 0x0000001000047882 */ /* 0x000fca0000000000 */
[----:B------:R-:W-:Y:S04]  /*36f0*/  DEPBAR.LE SB2, 0x36 ;  /* 0x0000ad800000791a */ /* 0x000fe80000000000 */
[----:B------:R-:W2:Y:S02]  /*3700*/  UTCATOMSWS.2CTA.FIND_AND_SET.ALIGN UP0, UR4, UR4 ;  /* 0x00000004000475e3 */ /* 0x000ea40008200800 */
[----:B--2---:R-:W-:Y:S01]  /*3710*/  MOV R10, UR4 ;  /* 0x00000004000a7c02 */ /* 0x004fe20008000f00 */
[----:B------:R-:W-:Y:S05]  /*3720*/  BRA.U !UP0, `(.L_x_66) ;  /* 0xfffffffd08e87547 */ /* 0x000fea000b83ffff */
.L_x_65:
[----:B------:R-:W2:Y:S01]  /*3730*/  LDS R6, [UR5+0x10] ;  /* 0x00001005ff067984 */ /* 0x000ea20008000800 */
[----:B------:R-:W-:Y:S01]  /*3740*/  IMAD.U32 R3, RZ, RZ, UR6 ;  /* 0x00000006ff037e24 */ /* 0x000fe2000f8e00ff */
[----:B------:R-:W-:-:S03]  /*3750*/  MOV R4, UR45 ;  /* 0x0000002d00047c02 */ /* 0x000fc60008000f00 */
[----:B------:R-:W-:Y:S01]  /*3760*/  VIADD R3, R3, 0x190 ;  /* 0x0000019003037836 */ /* 0x000fe20000000000 */
[----:B--2---:R-:W-:-:S04]  /*3770*/  SHF.L.U32 R6, R6, 0x1f, RZ ;  /* 0x0000001f06067819 */ /* 0x004fc800000006ff */
[----:B------:R-:W2:Y:S02]  /*3780*/  SYNCS.PHASECHK.TRANS64.TRYWAIT P0, [UR5+0x8], R6 ;  /* 0x00000806ff0075a7 */ /* 0x000ea40008001105 */
[----:B--2---:R-:W-:Y:S05]  /*3790*/  @P0 BRA `(.L_x_67) ;  /* 0x0000000000080947 */ /* 0x004fea0003800000 */
[----:B------:R-:W2:Y:S02]  /*37a0*/  SYNCS.PHASECHK.TRANS64.TRYWAIT P0, [UR5+0x8], R6 ;  /* 0x00000806ff0075a7 */ /* 0x000ea40008001105 */
[----:B--2---:R-:W-:Y:S05]  /*37b0*/  @!P0 BRA `(.L_x_68) ;  /* 0x00000058006c8947 */ /* 0x004fea0003800000 */
.L_x_67:
[----:B------:R-:W-:Y:S01]  /*37c0*/  PRMT R4, R4, 0x654, R3 ;  /* 0x0000065404047816 */ /* 0x000fe20000000003 */
[----:B------:R-:W-:Y:S01]  /*37d0*/  HFMA2 R3, -RZ, RZ, 0, 5.9604644775390625e-08 ;  /* 0x00000001ff037431 */ /* 0x000fe200000001ff */
[----:B------:R-:W-:Y:S01]  /*37e0*/  UPRMT UR4, UR45, 0x654, UR7 ;  /* 0x000006542d047896 */ /* 0x000fe20008000007 */
[----:B------:R-:W-:Y:S02]  /*37f0*/  IMAD.MOV.U32 R8, RZ, RZ, 0xffff ;  /* 0x0000ffffff087424 */ /* 0x000fe400078e00ff */
[----:B--2---:R-:W-:Y:S02]  /*3800*/  IMAD.MOV.U32 R6, RZ, RZ, 0x4 ;  /* 0x00000004ff067424 */ /* 0x004fe400078e00ff */
[----:B------:R-:W-:Y:S01]  /*3810*/  IMAD.SHL.U32 R9, R10, 0x20, RZ ;  /* 0x000000200a097824 */ /* 0x000fe200078e00ff */
[----:B------:R-:W-:Y:S02]  /*3820*/  MOV R5, UR4 ;  /* 0x0000000400057c02 */ /* 0x000fe40008000f00 */
[-C--:B------:R-:W-:Y:S01]  /*3830*/  SHF.L.U32 R8, R8, R10.reuse, RZ ;  /* 0x0000000a08087219 */ /* 0x080fe200000006ff */
[----:B------:R2:W-:Y:S01]  /*3840*/  SYNCS.ARRIVE.TRANS64.RED RZ, [UR4], R6 ;  /* 0x00000006ffff79a7 */ /* 0x0005e20008000404 */
[----:B------:R-:W-:Y:S01]  /*3850*/  SHF.L.U32 R7, R3, R10, RZ ;  /* 0x0000000a03077219 */ /* 0x000fe200000006ff */
[----:B------:R2:W-:Y:S04]  /*3860*/  STS [UR6+0x190], R9 ;  /* 0x00019009ff007988 */ /* 0x0005e80008000806 */
[----:B------:R2:W-:Y:S04]  /*3870*/  STAS [R4.64], R10 ;  /* 0x0000000a04007dbd */ /* 0x0005e8000c0008ff */
[----:B------:R2:W-:Y:S04]  /*3880*/  ATOMS.OR RZ, [UR5+0x14], R8 ;  /* 0x00001408ffff798c */ /* 0x0005e8000b000005 */
[----:B------:R2:W-:Y:S04]  /*3890*/  ATOMS.OR RZ, [UR5+0x18], R7 ;  /* 0x00001807ffff798c */ /* 0x0005e8000b000005 */
[----:B------:R2:W-:Y:S02]  /*38a0*/  ATOMS.XOR RZ, [UR5+0x10], R3 ;  /* 0x00001003ffff798c */ /* 0x0005e4000b800005 */
.L_x_64:
[----:B-1----:R-:W-:Y:S05]  /*38b0*/  BSYNC B0 ;  /* 0x0000000000007941 */ /* 0x002fea0003800000 */
.L_x_63:
[----:B------:R-:W-:Y:S05]  /*38c0*/  BRA.U UP1, `(.L_x_69) ;  /* 0x00000001016c7547 */ /* 0x000fea000b800000 */
[----:B------:R-:W-:-:S03]  /*38d0*/  UMOV UR4, 0xffffffff ;  /* 0xffffffff00047882 */ /* 0x000fc60000000000 */
[----:B------:R-:W-:Y:S05]  /*38e0*/  BRA.DIV UR4, `(.L_x_70) ;  /* 0x0000005a04387947 */ /* 0x000fea000b800000 */
[----:B------:R-:W-:-:S13]  /*38f0*/  ELECT P0, URZ, PT ;  /* 0x0000000000ff782f */ /* 0x000fda0003800000 */
.L_x_182:
[----:B------:R-:W-:Y:S05]  /*3900*/  @!P0 BRA `(.L_x_69) ;  /* 0x00000000005c8947 */ /* 0x000fea0003800000 */
[----:B--2---:R-:W2:Y:S02]  /*3910*/  LDS R4, [UR5+0x10] ;  /* 0x00001005ff047984 */ /* 0x004ea40008000800 */
[----:B--2---:R-:W-:-:S04]  /*3920*/  SHF.L.U32 R4, R4, 0x1f, RZ ;  /* 0x0000001f04047819 */ /* 0x004fc800000006ff */
[----:B------:R-:W2:Y:S02]  /*3930*/  SYNCS.PHASECHK.TRANS64.TRYWAIT P0, [UR5+0x8], R4 ;  /* 0x00000804ff0075a7 */ /* 0x000ea40008001105 */
[----:B--2---:R-:W-:Y:S05]  /*3940*/  @P0 BRA `(.L_x_71) ;  /* 0x0000000000080947 */ /* 0x004fea0003800000 */
[----:B------:R-:W2:Y:S02]  /*3950*/  SYNCS.PHASECHK.TRANS64.TRYWAIT P0, [UR5+0x8], R4 ;  /* 0x00000804ff0075a7 */ /* 0x000ea40008001105 */
[----:B--2---:R-:W-:Y:S05]  /*3960*/  @!P0 BRA `(.L_x_72) ;  /* 0x00000058003c8947 */ /* 0x004fea0003800000 */
.L_x_71:
[----:B------:R-:W3:Y:S01]  /*3970*/  LDS R6, [UR6+0x190] ;  /* 0x00019006ff067984 */ /* 0x000ee20008000800 */
[----:B--2---:R-:W-:Y:S02]  /*3980*/  HFMA2 R3, -RZ, RZ, 0, 5.9604644775390625e-08 ;  /* 0x00000001ff037431 */ /* 0x004fe400000001ff */
[----:B------:R-:W-:Y:S01]  /*3990*/  IMAD.MOV.U32 R4, RZ, RZ, 0xffff ;  /* 0x0000ffffff047424 */ /* 0x000fe200078e00ff */
[----:B------:R-:W-:Y:S01]  /*39a0*/  UPRMT UR4, UR45, 0x654, UR7 ;  /* 0x000006542d047896 */ /* 0x000fe20008000007 */
[----:B---3--:R-:W-:-:S03]  /*39b0*/  IMAD.SHL.U32 R5, R6, 0x20, RZ ;  /* 0x0000002006057824 */ /* 0x008fc600078e00ff */
[-C--:B------:R-:W-:Y:S02]  /*39c0*/  SHF.L.U32 R4, R4, R6.reuse, RZ ;  /* 0x0000000604047219 */ /* 0x080fe400000006ff */
[----:B------:R-:W-:Y:S01]  /*39d0*/  SHF.L.U32 R6, R3, R6, RZ ;  /* 0x0000000603067219 */ /* 0x000fe200000006ff */
[----:B------:R3:W-:Y:S04]  /*39e0*/  STS [UR6+0x190], R5 ;  /* 0x00019005ff007988 */ /* 0x0007e80008000806 */
[----:B------:R3:W-:Y:S04]  /*39f0*/  ATOMS.OR RZ, [UR5+0x14], R4 ;  /* 0x00001404ffff798c */ /* 0x0007e8000b000005 */
[----:B------:R3:W-:Y:S01]  /*3a00*/  ATOMS.OR RZ, [UR5+0x18], R6 ;  /* 0x00001806ffff798c */ /* 0x0007e2000b000005 */
[----:B------:R-:W-:Y:S03]  /*3a10*/  SYNCS.ARRIVE.TRANS64.RED.A1T0 RZ, [UR4], RZ ;  /* 0x000000ffffff79a7 */ /* 0x000fe60008100404 */
[----:B------:R3:W-:Y:S01]  /*3a20*/  ATOMS.XOR RZ, [UR5+0x10], R3 ;  /* 0x00001003ffff798c */ /* 0x0007e2000b800005 */
[----:B------:R-:W-:Y:S05]  /*3a30*/  BRA `(.L_x_69) ;  /* 0x0000000000107947 */ /* 0x000fea0003800000 */
.L_x_62:
[----:B------:R-:W-:Y:S02]  /*3a40*/  MOV R3, 0xffffffff ;  /* 0xffffffff00037802 */ /* 0x000fe40000000f00 */
[----:B------:R-:W-:-:S03]  /*3a50*/  MOV R4, 0x3a80 ;  /* 0x00003a8000047802 */ /* 0x000fc60000000f00 */
[----:B------:R2:W-:Y:S04]  /*3a60*/  STS [UR6+0x190], R3 ;  /* 0x00019003ff007988 */ /* 0x0005e80008000806 */
[----:B-12--5:R-:W-:Y:S05]  /*3a70*/  CALL.REL.NOINC `($__internal_1_$__cuda_sm10x_tcgen05_guardrail_trap_phase_invalid_during_alloc) ;  /* 0x0000006000107944 */ /* 0x026fea0003c00000 */
.L_x_69:
[----:B------:R-:W-:Y:S05]  /*3a80*/  WARPSYNC.ALL ;  /* 0x0000000000007948 */ /* 0x000fea0003800000 */
[----:B------:R-:W4:Y:S01]  /*3a90*/  S2UR UR4, SR_CgaCtaId ;  /* 0x00000000000479c3 */ /* 0x000f220000008800 */
[----:B------:R-:W-:Y:S01]  /*3aa0*/  UMOV UR26, 0x400 ;  /* 0x00000400001a7882 */ /* 0x000fe20000000000 */
[----:B------:R-:W-:-:S06]  /*3ab0*/  NOP ;  /* 0x0000000000007918 */ /* 0x000fcc0000000000 */
[----:B------:R-:W-:Y:S06]  /*3ac0*/  BAR.ARV 0x6, 0xa0 ;  /* 0x0182800000007b1d */ /* 0x000fec0000002000 */
[----:B------:R-:W1:Y:S01]  /*3ad0*/  LDCU UR6, c[0x0][0x38c] ;  /* 0x00007180ff0677ac */ /* 0x000e620008000800 */
[----:B------:R-:W-:Y:S01]  /*3ae0*/  LOP3.LUT R0, R0, 0xffff, RZ, 0xc0, !PT ;  /* 0x0000ffff00007812 */ /* 0x000fe200078ec0ff */
[----:B--2---:R-:W-:Y:S01]  /*3af0*/  IMAD.MOV.U32 R9, RZ, RZ, 0x1 ;  /* 0x00000001ff097424 */ /* 0x004fe200078e00ff */
[----:B------:R-:W-:Y:S01]  /*3b00*/  LOP3.LUT R2, R2, 0xffff, RZ, 0xc0, !PT ;  /* 0x0000ffff02027812 */ /* 0x000fe200078ec0ff */
[----:B------:R-:W-:Y:S01]  /*3b10*/  IMAD.MOV.U32 R8, RZ, RZ, RZ ;  /* 0x000000ffff087224 */ /* 0x000fe200078e00ff */
[----:B------:R-:W-:Y:S01]  /*3b20*/  R2UR UR42, R0 ;  /* 0x00000000002a72ca */ /* 0x000fe200000e0000 */
[----:B------:R-:W-:Y:S01]  /*3b30*/  UMOV UR32, URZ ;  /* 0x000000ff00207c82 */ /* 0x000fe20008000000 */
[----:B------:R-:W-:Y:S01]  /*3b40*/  R2UR UR28, R2 ;  /* 0x00000000021c72ca */ /* 0x000fe200000e0000 */
[----:B------:R-:W-:Y:S01]  /*3b50*/  UMOV UR23, URZ ;  /* 0x000000ff00177c82 */ /* 0x000fe20008000000 */
[----:B------:R-:W-:Y:S01]  /*3b60*/  UMOV UR22, URZ ;  /* 0x000000ff00167c82 */ /* 0x000fe20008000000 */
[----:B----4-:R-:W-:-:S02]  /*3b70*/  ULEA UR26, UR4, UR26, 0x18 ;  /* 0x0000001a041a7291 */ /* 0x010fc4000f8ec0ff */
[----:B------:R-:W-:Y:S02]  /*3b80*/  UISETP.NE.AND UP3, UPT, UR46, URZ, UPT ;  /* 0x000000ff2e00728c */ /* 0x000fe4000bf65270 */
[----:B------:R-:W-:Y:S02]  /*3b90*/  UIADD3 UR5, UPT, UPT, UR26, 0x8400, URZ ;  /* 0x000084001a057890 */ /* 0x000fe4000fffe0ff */
[----:B------:R-:W-:Y:S02]  /*3ba0*/  UIADD3 UR4, UPT, UPT, UR26, 0x2c400, URZ ;  /* 0x0002c4001a047890 */ /* 0x000fe4000fffe0ff */
[----:B-1----:R-:W-:Y:S01]  /*3bb0*/  UIADD3 UR6, UPT, UPT, UR6, 0x1f, URZ ;  /* 0x0000001f06067890 */ /* 0x002fe2000fffe0ff */
[----:B---3--:R-:W1:Y:S01]  /*3bc0*/  LDS R3, [UR26+0x190] ;  /* 0x0001901aff037984 */ /* 0x008e620008000800 */
[----:B------:R-:W-:Y:S02]  /*3bd0*/  USHF.R.U32.HI UR5, URZ, 0x4, UR5 ;  /* 0x00000004ff057899 */ /* 0x000fe40008011605 */
[----:B------:R-:W-:-:S02]  /*3be0*/  USHF.R.S32.HI UR33, URZ, 0x1f, UR6 ;  /* 0x0000001fff217899 */ /* 0x000fc40008011406 */
[----:B------:R-:W-:Y:S02]  /*3bf0*/  USHF.R.U32.HI UR4, URZ, 0x4, UR4 ;  /* 0x00000004ff047899 */ /* 0x000fe40008011604 */
[----:B------:R-:W-:Y:S02]  /*3c00*/  ULEA.HI UR33, UR33, UR6, URZ, 0x5 ;  /* 0x0000000621217291 */ /* 0x000fe4000f8f28ff */
[----:B------:R-:W-:Y:S02]  /*3c10*/  ULOP3.LUT UR5, UR5, 0x3fff, URZ, 0xc0, !UPT ;  /* 0x00003fff05057892 */ /* 0x000fe4000f8ec0ff */
[----:B------:R-:W-:Y:S02]  /*3c20*/  USHF.R.S32.HI UR33, URZ, 0x5, UR33 ;  /* 0x00000005ff217899 */ /* 0x000fe40008011421 */
[----:B------:R-:W-:Y:S02]  /*3c30*/  ULOP3.LUT UR30, UR4, 0x3fff, URZ, 0xc0, !UPT ;  /* 0x00003fff041e7892 */ /* 0x000fe4000f8ec0ff */
[----:B------:R-:W-:Y:S01]  /*3c40*/  UISETP.LT.AND UP0, UPT, UR33, 0x1, UPT ;  /* 0x000000012100788c */ /* 0x000fe2000bf01270 */
[----:B------:R-:W-:Y:S01]  /*3c50*/  UMOV UR40, 0x0 ;  /* 0x0000000000287882 */ /* 0x000fe20000000000 */
[----:B------:R-:W-:Y:S01]  /*3c60*/  UMOV UR41, 0x10100910 ;  /* 0x1010091000297882 */ /* 0x000fe20000000000 */
[----:B------:R-:W-:-:S02]  /*3c70*/  ULOP3.LUT UR29, UR5, 0x10000, URZ, 0xfc, !UPT ;  /* 0x00010000051d7892 */ /* 0x000fc4000f8efcff */
[----:B------:R-:W-:Y:S02]  /*3c80*/  ULOP3.LUT UR30, UR30, 0x10000, URZ, 0xfc, !UPT ;  /* 0x000100001e1e7892 */ /* 0x000fe4000f8efcff */
[----:B------:R-:W-:Y:S01]  /*3c90*/  USEL UR43, UR33, 0x1, !UP0 ;  /* 0x00000001212b7887 */ /* 0x000fe2000c000000 */
[----:B------:R-:W-:Y:S01]  /*3ca0*/  UMOV UR38, 0x0 ;  /* 0x0000000000267882 */ /* 0x000fe20000000000 */
[----:B------:R-:W-:Y:S01]  /*3cb0*/  UMOV UR39, 0x10100910 ;  /* 0x1010091000277882 */ /* 0x000fe20000000000 */
[----:B------:R-:W-:Y:S01]  /*3cc0*/  UMOV UR36, 0x0 ;  /* 0x0000000000247882 */ /* 0x000fe20000000000 */
[----:B------:R-:W-:Y:S01]  /*3cd0*/  UMOV UR37, 0x10100910 ;  /* 0x1010091000257882 */ /* 0x000fe20000000000 */
[----:B------:R-:W-:Y:S01]  /*3ce0*/  UMOV UR34, 0x0 ;  /* 0x0000000000227882 */ /* 0x000fe20000000000 */
[----:B------:R-:W-:Y:S01]  /*3cf0*/  UMOV UR35, 0x10100910 ;  /* 0x1010091000237882 */ /* 0x000fe20000000000 */
[----:B-1----:R-:W-:Y:S02]  /*3d00*/  R2UR UR44, R3 ;  /* 0x00000000032c72ca */ /* 0x002fe400000e0000 */
[----:B------:R-:W-:-:S13]  /*3d10*/  CS2R R2, SRZ ;  /* 0x0000000000027805 */ /* 0x000fda000001ff00 */
.L_x_80:
[C---:B------:R-:W-:Y:S02]  /*3d20*/  LEA R0, R8.reuse, UR26, 0x3 ;  /* 0x0000001a08007c11 */ /* 0x040fe4000f8e18ff */
[----:B------:R-:W-:Y:S02]  /*3d30*/  SHF.L.U32 R4, R3, 0x1f, RZ ;  /* 0x0000001f03047819 */ /* 0x000fe400000006ff */
[----:B------:R-:W-:Y:S02]  /*3d40*/  LEA R5, R8, UR26, 0x4 ;  /* 0x0000001a08057c11 */ /* 0x000fe4000f8e20ff */
[----:B------:R-:W1:Y:S02]  /*3d50*/  SYNCS.PHASECHK.TRANS64.TRYWAIT P0, [R0+URZ+0xe0], R4 ;  /* 0x0000e004000075a7 */ /* 0x000e6400080011ff */
[----:B-1-3--:R-:W-:Y:S05]  /*3d60*/  @!P0 BRA `(.L_x_73) ;  /* 0x0000005400548947 */ /* 0x00afea0003800000 */
.L_x_183:
[----:B-1----:R-:W1:Y:S01]  /*3d70*/  LDS.128 R4, [R5+0x170] ;  /* 0x0001700005047984 */ /* 0x002e620000000c00 */
[----:B------:R-:W-:Y:S02]  /*3d80*/  VIADD R0, R0, 0xf0 ;  /* 0x000000f000007836 */ /* 0x000fe40000000000 */
[----:B------:R-:W-:Y:S01]  /*3d90*/  VIADD R8, R8, 0x1 ;  /* 0x0000000108087836 */ /* 0x000fe20000000000 */
[----:B------:R-:W-:Y:S01]  /*3da0*/  @!PT LDS RZ, [RZ] ;  /* 0x00000000fffff984 */ /* 0x000fe20000000800 */
[----:B------:R-:W-:Y:S01]  /*3db0*/  @!PT LDS RZ, [RZ] ;  /* 0x00000000fffff984 */ /* 0x000fe20000000800 */
[----:B------:R-:W-:Y:S01]  /*3dc0*/  @!PT LDS RZ, [RZ] ;  /* 0x00000000fffff984 */ /* 0x000fe20000000800 */
[----:B------:R-:W-:Y:S01]  /*3dd0*/  @!PT LDS RZ, [RZ] ;  /* 0x00000000fffff984 */ /* 0x000fe20000000800 */
[----:B------:R2:W-:Y:S06]  /*3de0*/  MEMBAR.ALL.CTA ;  /* 0x0000000000007992 */ /* 0x0005ec0000008000 */
[----:B--2---:R-:W2:Y:S01]  /*3df0*/  FENCE.VIEW.ASYNC.S ;  /* 0x00000000000073c6 */ /* 0x004ea20000000000 */
[----:B------:R-:W-:-:S04]  /*3e00*/  PRMT R0, RZ, 0x654, R0 ;  /* 0x00000654ff007816 */ /* 0x000fc80000000000 */
[----:B--2---:R2:W-:Y:S01]  /*3e10*/  SYNCS.ARRIVE.TRANS64.RED.A1T0 RZ, [R0+URZ], RZ ;  /* 0x000000ff00ff79a7 */ /* 0x0045e200081004ff */
[----:B-1----:R-:W-:Y:S01]  /*3e20*/  LOP3.LUT P1, RZ, R6, 0x1, RZ, 0xc0, !PT ;  /* 0x0000000106ff7812 */ /* 0x002fe2000782c0ff */
[----:B--2---:R-:W-:-:S12]  /*3e30*/  BRA.U UP3, `(.L_x_74) ;  /* 0x0000000503087547 */ /* 0x004fd8000b800000 */
[----:B------:R-:W1:Y:S01]  /*3e40*/  LDCU UR4, c[0x0][0x38c] ;  /* 0x00007180ff0477ac */ /* 0x000e620008000800 */
[----:B------:R-:W-:Y:S02]  /*3e50*/  PLOP3.LUT P2, PT, PT, PT, PT, 0x80, 0x8 ;  /* 0x000000000008781c */ /* 0x000fe40003f4f070 */
[----:B------:R-:W-:Y:S01]  /*3e60*/  SHF.L.U32 R4, R9, 0x1f, RZ ;  /* 0x0000001f09047819 */ /* 0x000fe200000006ff */
[----:B------:R-:W-:Y:S02]  /*3e70*/  ULEA UR31, UR32, UR26, 0x3 ;  /* 0x0000001a201f7291 */ /* 0x000fe4000f8e18ff */
[----:B------:R-:W-:Y:S02]  /*3e80*/  ULEA UR11, UR32, UR44, 0x6 ;  /* 0x0000002c200b7291 */ /* 0x000fe4000f8e30ff */
[----:B-1----:R-:W-:-:S06]  /*3e90*/  UISETP.GE.AND UP0, UPT, UR4, 0x1, UPT ;  /* 0x000000010400788c */ /* 0x002fcc000bf06270 */
[----:B------:R-:W-:-:S05]  /*3ea0*/  PLOP3.LUT P0, PT, PT, PT, UP0, 0x80, 0x8 ;  /* 0x000000000008781c */ /* 0x000fca0003f0f008 */
[----:B------:R-:W-:-:S08]  /*3eb0*/  @UP0 ULEA UR4, UR23, UR26, 0x3 ;  /* 0x0000001a17040291 */ /* 0x000fd0000f8e18ff */
[----:B------:R-:W-:-:S04]  /*3ec0*/  @P0 SHF.L.U32 R0, R2, 0x1f, RZ ;  /* 0x0000001f02000819 */ /* 0x000fc800000006ff */
[----:B------:R1:W2:Y:S01]  /*3ed0*/  @P0 SYNCS.PHASECHK.TRANS64.TRYWAIT P2, [UR4], R0 ;  /* 0x00000000ff0005a7 */ /* 0x0002a20008041104 */
[----:B------:R-:W3:Y:S02]  /*3ee0*/  SYNCS.PHASECHK.TRANS64.TRYWAIT P0, [UR31+0x120], R4 ;  /* 0x00012004ff0075a7 */ /* 0x000ee4000800111f */
[----:B-123--:R-:W-:Y:S05]  /*3ef0*/  @!P0 BRA `(.L_x_75) ;  /* 0x0000005400048947 */ /* 0x00efea0003800000 */
.L_x_185:
[----:B------:R-:W-:Y:S01]  /*3f00*/  UMOV UR27, UR22 ;  /* 0x00000016001b7c82 */ /* 0x000fe20008000000 */
[----:B------:R-:W-:Y:S05]  /*3f10*/  BRA.U !UP0, `(.L_x_76) ;  /* 0x0000000108c07547 */ /* 0x000fea000b800000 */
[----:B------:R-:W-:Y:S02]  /*3f20*/  UIADD3 UR27, UPT, UPT, UR43, UR22, URZ ;  /* 0x000000162b1b7290 */ /* 0x000fe4000fffe0ff */
[----:B------:R-:W-:Y:S01]  /*3f30*/  UPLOP3.LUT UP2, UPT, UPT, UPT, UPT, 0x40, 0x4 ;  /* 0x000000000004789c */ /* 0x000fe20003f4e870 */
[----:B------:R-:W-:Y:S01]  /*3f40*/  UMOV UR24, UR33 ;  /* 0x0000002100187c82 */ /* 0x000fe20008000000 */
[----:B------:R-:W-:-:S09]  /*3f50*/  UMOV UR10, UR23 ;  /* 0x00000017000a7c82 */ /* 0x000fd20008000000 */
.L_x_79:
[----:B--2---:R-:W-:Y:S01]  /*3f60*/  ULEA UR5, UR10, UR26, 0x3 ;  /* 0x0000001a0a057291 */ /* 0x004fe2000f8e18ff */
[----:B---3--:R-:W-:Y:S11]  /*3f70*/  @P2 BRA `(.L_x_77) ;  /* 0x00000000000c2947 */ /* 0x008ff60003800000 */
[----:B-1----:R-:W-:Y:S04]  /*3f80*/  SHF.L.U32 R4, R2, 0x1f, RZ ;  /* 0x0000001f02047819 */ /* 0x002fe800000006ff */
[----:B------:R-:W1:Y:S02]  /*3f90*/  SYNCS.PHASECHK.TRANS64.TRYWAIT P0, [UR5], R4 ;  /* 0x00000004ff0075a7 */ /* 0x000e640008001105 */
[----:B-1----:R-:W-:Y:S05]  /*3fa0*/  @!P0 BRA `(.L_x_78) ;  /* 0x0000005000f08947 */ /* 0x002fea0003800000 */
.L_x_77:
[----:B------:R-:W-:Y:S01]  /*3fb0*/  UISETP.NE.AND UP0, UPT, UR24, 0x1, UPT ;  /* 0x000000011800788c */ /* 0x000fe2000bf05270 */
[----:B------:R-:W-:Y:S01]  /*3fc0*/  PLOP3.LUT P2, PT, PT, PT, PT, 0x80, 0x8 ;  /* 0x000000000008781c */ /* 0x000fe20003f4f070 */
[----:B------:R-:W-:Y:S02]  /*3fd0*/  UIADD3 UR4, UPT, UPT, UR10, 0x1, URZ ;  /* 0x000000010a047890 */ /* 0x000fe4000fffe0ff */
[----:B------:R-:W-:Y:S02]  /*3fe0*/  UIADD3 UR25, UPT, UPT, UR5, 0x48, URZ ;  /* 0x0000004805197890 */ /* 0x000fe4000fffe0ff */
[----:B------:R-:W-:Y:S01]  /*3ff0*/  UISETP.NE.AND UP1, UPT, UR4, 0x9, UPT ;  /* 0x000000090400788c */ /* 0x000fe2000bf25270 */
[----:B------:R-:W-:Y:S01]  /*4000*/  PLOP3.LUT P0, PT, PT, PT, UP0, 0x80, 0x8 ;  /* 0x000000000008781c */ /* 0x000fe20003f0f008 */
[----:B------:R-:W-:Y:S02]  /*4010*/  UIADD3 UR22, UPT, UPT, UR22, 0x1, URZ ;  /* 0x0000000116167890 */ /* 0x000fe4000fffe0ff */
[----:B------:R-:W-:Y:S02]  /*4020*/  USEL UR6, URZ, 0x1, UP1 ;  /* 0x00000001ff067887 */ /* 0x000fe40008800000 */
[----:B------:R-:W-:Y:S02]  /*4030*/  USEL UR23, UR4, URZ, UP1 ;  /* 0x000000ff04177287 */ /* 0x000fe40008800000 */
[----:B------:R-:W-:Y:S02]  /*4040*/  UIADD3 UR24, UPT, UPT, UR24, -0x1, URZ ;  /* 0xffffffff18187890 */ /* 0x000fe4000fffe0ff */
[----:B------:R-:W-:Y:S01]  /*4050*/  @UP0 ULEA UR4, UR23, UR26, 0x3 ;  /* 0x0000001a17040291 */ /* 0x000fe2000f8e18ff */
[----:B------:R-:W-:Y:S01]  /*4060*/  LOP3.LUT R2, R2, UR6, RZ, 0x3c, !PT ;  /* 0x0000000602027c12 */ /* 0x000fe2000f8e3cff */
[----:B------:R-:W-:Y:S02]  /*4070*/  ULEA UR6, UR10, UR30, 0x8 ;  /* 0x0000001e0a067291 */ /* 0x000fe4000f8e40ff */
[----:B------:R-:W-:Y:S01]  /*4080*/  UISETP.NE.AND UP0, UPT, UR22, UR27, UPT ;  /* 0x0000001b1600728c */ /* 0x000fe2000bf05270 */
[----:B-1----:R-:W-:Y:S01]  /*4090*/  @P0 SHF.L.U32 R0, R2, 0x1f, RZ ;  /* 0x0000001f02000819 */ /* 0x002fe200000006ff */
[----:B------:R-:W-:Y:S02]  /*40a0*/  UIADD3 UR20, UPT, UPT, UR6, 0x2, URZ ;  /* 0x0000000206147890 */ /* 0x000fe4000fffe0ff */
[----:B------:R-:W-:Y:S01]  /*40b0*/  UIADD3 UR16, UPT, UPT, UR6, 0x4, URZ ;  /* 0x0000000406107890 */ /* 0x000fe2000fffe0ff */
[----:B------:R2:W3:Y:S01]  /*40c0*/  @P0 SYNCS.PHASECHK.TRANS64.TRYWAIT P2, [UR4], R0 ;  /* 0x00000000ff0005a7 */ /* 0x0004e20008041104 */
[----:B------:R-:W-:Y:S02]  /*40d0*/  ULEA UR4, UR10, UR29, 0xa ;  /* 0x0000001d0a047291 */ /* 0x000fe4000f8e50ff */
[----:B------:R-:W-:Y:S02]  /*40e0*/  UIADD3 UR12, UPT, UPT, UR6, 0x6, URZ ;  /* 0x00000006060c7890 */ /* 0x000fe4000fffe0ff */
[----:B------:R-:W-:Y:S02]  /*40f0*/  UIADD3 UR18, UPT, UPT, UR4, 0x2, URZ ;  /* 0x0000000204127890 */ /* 0x000fe4000fffe0ff */
[----:B------:R-:W-:Y:S02]  /*4100*/  UIADD3 UR14, UPT, UPT, UR4, 0x4, URZ ;  /* 0x00000004040e7890 */ /* 0x000fe4000fffe0ff */
[----:B------:R-:W-:Y:S01]  /*4110*/  UIADD3 UR8, UPT, UPT, UR4, 0x6, URZ ;  /* 0x0000000604087890 */ /* 0x000fe2000fffe0ff */
[----:B------:R-:W-:Y:S01]  /*4120*/  UMOV UR7, 0x40004040 ;  /* 0x4000404000077882 */ /* 0x000fe20000000000 */
[----:B------:R-:W-:Y:S01]  /*4130*/  UMOV UR5, 0x40004040 ;  /* 0x4000404000057882 */ /* 0x000fe20000000000 */
[----:B------:R-:W-:Y:S01]  /*4140*/  UMOV UR21, 0x40004040 ;  /* 0x4000404000157882 */ /* 0x000fe20000000000 */
[----:B------:R2:W-:Y:S01]  /*4150*/  UTCHMMA.2CTA gdesc[UR4], gdesc[UR6], tmem[UR11], tmem[UR40], idesc[UR41], UP2 ;  /* 0x00ff2806040075ea */ /* 0x0005e2000920000b */
[----:B------:R-:W-:Y:S01]  /*4160*/  UPLOP3.LUT UP2, UPT, UPT, UPT, UPT, 0x80, 0x8 ;  /* 0x000000000008789c */ /* 0x000fe20003f4f070 */
[----:B------:R-:W-:Y:S01]  /*4170*/  UMOV UR19, 0x40004040 ;  /* 0x4000404000137882 */ /* 0x000fe20000000000 */
[----:B------:R-:W-:Y:S01]  /*4180*/  UMOV UR17, 0x40004040 ;  /* 0x4000404000117882 */ /* 0x000fe20000000000 */
[----:B------:R2:W-:Y:S01]  /*4190*/  UTCHMMA.2CTA gdesc[UR18], gdesc[UR20], tmem[UR11], tmem[UR38], idesc[UR39], UPT ;  /* 0x00ff2614120075ea */ /* 0x0005e2000ba0000b */
[----:B------:R-:W-:Y:S01]  /*41a0*/  UMOV UR15, 0x40004040 ;  /* 0x40004040000f7882 */ /* 0x000fe20000000000 */
[----:B------:R-:W-:Y:S01]  /*41b0*/  UMOV UR13, 0x40004040 ;  /* 0x40004040000d7882 */ /* 0x000fe20000000000 */
[----:B------:R-:W-:Y:S01]  /*41c0*/  UMOV UR9, 0x40004040 ;  /* 0x4000404000097882 */ /* 0x000fe20000000000 */
[----:B------:R2:W-:Y:S01]  /*41d0*/  UTCHMMA.2CTA gdesc[UR14], gdesc[UR16], tmem[UR11], tmem[UR36], idesc[UR37], UPT ;  /* 0x00ff24100e0075ea */ /* 0x0005e2000ba0000b */
[----:B------:R2:W-:Y:S01]  /*41e0*/  UTCHMMA.2CTA gdesc[UR8], gdesc[UR12], tmem[UR11], tmem[UR34], idesc[UR35], UPT ;  /* 0x00ff220c080075ea */ /* 0x0005e2000ba0000b */
[----:B------:R2:W-:Y:S01]  /*41f0*/  UTCBAR.2CTA.MULTICAST [UR25], URZ, UR28 ;  /* 0x000000ff190073e9 */ /* 0x0005e2000820081c */
[----:B------:R-:W-:Y:S01]  /*4200*/  UMOV UR10, UR23 ;  /* 0x00000017000a7c82 */ /* 0x000fe20008000000 */
[----:B------:R-:W-:Y:S05]  /*4210*/  BRA.U UP0, `(.L_x_79) ;  /* 0xfffffffd00507547 */ /* 0x000fea000b83ffff */
.L_x_76:
[----:B--2---:R-:W-:Y:S01]  /*4220*/  UIADD3 UR4, UPT, UPT, UR31, 0x100, URZ ;  /* 0x000001001f047890 */ /* 0x004fe2000fffe0ff */
[----:B------:R-:W-:-:S08]  /*4230*/  UMOV UR22, UR27 ;  /* 0x0000001b00167c82 */ /* 0x000fd00008000000 */
[----:B------:R2:W-:Y:S01]  /*4240*/  UTCBAR.2CTA.MULTICAST [UR4], URZ, UR42 ;  /* 0x000000ff040073e9 */ /* 0x0005e2000820082a */
[----:B------:R-:W-:Y:S02]  /*4250*/  NOP ;  /* 0x0000000000007918 */ /* 0x000fe40000000000 */
.L_x_74:
[----:B--2---:R-:W-:Y:S01]  /*4260*/  UIADD3 UR4, UPT, UPT, UR32, 0x1, URZ ;  /* 0x0000000120047890 */ /* 0x004fe2000fffe0ff */
[----:B------:R-:W-:-:S03]  /*4270*/  ISETP.NE.AND P0, PT, R8, 0x2, PT ;  /* 0x000000020800780c */ /* 0x000fc60003f05270 */
[----:B------:R-:W-:Y:S01]  /*4280*/  UISETP.NE.AND UP0, UPT, UR4, 0x4, UPT ;  /* 0x000000040400788c */ /* 0x000fe2000bf05270 */
[----:B-1----:R-:W-:Y:S02]  /*4290*/  SEL R0, RZ, 0x1, P0 ;  /* 0x00000001ff007807 */ /* 0x002fe40000000000 */
[----:B------:R-:W-:Y:S01]  /*42a0*/  SEL R8, R8, RZ, P0 ;  /* 0x000000ff08087207 */ /* 0x000fe20000000000 */
[----:B------:R-:W-:Y:S01]  /*42b0*/  USEL UR5, URZ, 0x1, UP0 ;  /* 0x00000001ff057887 */ /* 0x000fe20008000000 */
[----:B------:R-:W-:Y:S01]  /*42c0*/  LOP3.LUT R3, R3, R0, RZ, 0x3c, !PT ;  /* 0x0000000003037212 */ /* 0x000fe200078e3cff */
[----:B------:R-:W-:-:S04]  /*42d0*/  USEL UR32, UR4, URZ, UP0 ;  /* 0x000000ff04207287 */ /* 0x000fc80008000000 */
[----:B------:R-:W-:Y:S01]  /*42e0*/  LOP3.LUT R9, R9, UR5, RZ, 0x3c, !PT ;  /* 0x0000000509097c12 */ /* 0x000fe2000f8e3cff */
[----:B------:R-:W-:Y:S07]  /*42f0*/  @P1 BRA `(.L_x_80) ;  /* 0xfffffff800881947 */ /* 0x000fee000383ffff */
[----:B------:R-:W1:Y:S01]  /*4300*/  S2UR UR8, SR_CgaCtaId ;  /* 0x00000000000879c3 */ /* 0x000e620000008800 */
[----:B------:R-:W-:Y:S01]  /*4310*/  ELECT P0, URZ, PT ;  /* 0x0000000000ff782f */ /* 0x000fe20003800000 */
[----:B------:R-:W-:Y:S01]  /*4320*/  HFMA2 R0, -RZ, RZ, 0, 5.9604644775390625e-08 ;  /* 0x00000001ff007431 */ /* 0x000fe200000001ff */
[----:B------:R-:W-:-:S05]  /*4330*/  UMOV UR4, 0x40 ;  /* 0x0000004000047882 */ /* 0x000fca0000000000 */
[----:B------:R-:W-:Y:S01]  /*4340*/  UVIRTCOUNT.DEALLOC.SMPOOL 0x80 ;  /* 0x000000800000784c */ /* 0x000fe20000000000 */
[----:B------:R-:W-:Y:S02]  /*4350*/  UISETP.NE.AND UP1, UPT, UR46, URZ, UPT ;  /* 0x000000ff2e00728c */ /* 0x000fe4000bf25270 */
[----:B-1----:R-:W-:-:S09]  /*4360*/  ULEA UR8, UR8, UR4, 0x18 ;  /* 0x0000000408087291 */ /* 0x002fd2000f8ec0ff */
[----:B------:R1:W-:Y:S01]  /*4370*/  @P0 STS.U8 [UR8+0x1c], R0 ;  /* 0x00001c00ff000988 */ /* 0x0003e20008000008 */
[----:B------:R-:W-:Y:S05]  /*4380*/  BRA.U UP1, `(.L_x_81) ;  /* 0x0000000101a07547 */ /* 0x000fea000b800000 */
[----:B------:R-:W-:Y:S01]  /*4390*/  UIADD3 UR7, UPT, UPT, UR26, 0x120, URZ ;  /* 0x000001201a077890 */ /* 0x000fe2000fffe0ff */
[----:B------:R-:W-:-:S03]  /*43a0*/  SHF.L.U32 R2, R9, 0x1f, RZ ;  /* 0x0000001f09027819 */ /* 0x000fc600000006ff */
[----:B------:R-:W-:-:S09]  /*43b0*/  ULEA UR4, UR32, UR7, 0x3 ;  /* 0x0000000720047291 */ /* 0x000fd2000f8e18ff */
[----:B------:R-:W2:Y:S02]  /*43c0*/  SYNCS.PHASECHK.TRANS64.TRYWAIT P0, [UR4], R2 ;  /* 0x00000002ff0075a7 */ /* 0x000ea40008001104 */
[----:B--2---:R-:W-:Y:S05]  /*43d0*/  @!P0 BRA `(.L_x_82) ;  /* 0x0000004c00fc8947 */ /* 0x004fea0003800000 */
.L_x_188:
        /* <DEDUP_REMOVED lines=9> */
.L_x_190:
        /* <DEDUP_REMOVED lines=9> */
.L_x_192:
[----:B------:R-:W-:-:S04]  /*4500*/  UIADD3 UR4, UPT, UPT, UR4, 0x1, URZ ;  /* 0x0000000104047890 */ /* 0x000fc8000fffe0ff */
[----:B------:R-:W-:-:S04]  /*4510*/  UISETP.NE.AND UP0, UPT, UR4, 0x4, UPT ;  /* 0x000000040400788c */ /* 0x000fc8000bf05270 */
[----:B------:R-:W-:Y:S02]  /*4520*/  USEL UR5, URZ, 0x1, UP0 ;  /* 0x00000001ff057887 */ /* 0x000fe40008000000 */
[----:B------:R-:W-:-:S04]  /*4530*/  USEL UR4, UR4, URZ, UP0 ;  /* 0x000000ff04047287 */ /* 0x000fc80008000000 */
[----:B------:R-:W-:Y:S01]  /*4540*/  ULEA UR4, UR4, UR7, 0x3 ;  /* 0x0000000704047291 */ /* 0x000fe2000f8e18ff */
[----:B------:R-:W-:-:S04]  /*4550*/  LOP3.LUT R2, R2, UR5, RZ, 0x3c, !PT ;  /* 0x0000000502027c12 */ /* 0x000fc8000f8e3cff */
[----:B------:R-:W-:Y:S01]  /*4560*/  SHF.L.U32 R2, R2, 0x1f, RZ ;  /* 0x0000001f02027819 */ /* 0x000fe200000006ff */
[----:B-1----:R-:W-:-:S04]  /*4570*/  IMAD.U32 R0, RZ, RZ, UR4 ;  /* 0x00000004ff007e24 */ /* 0x002fc8000f8e00ff */
[----:B------:R1:W2:Y:S03]  /*4580*/  SYNCS.PHASECHK.TRANS64.TRYWAIT P0, [R0+URZ], R2 ;  /* 0x00000002000075a7 */ /* 0x0002a600080011ff */
[----:B--2---:R-:W-:Y:S05]  /*4590*/  @!P0 NANOSLEEP.SYNCS 0x989680 ;  /* 0x009896800000895d */ /* 0x004fea0003900000 */
[----:B------:R-:W2:Y:S02]  /*45a0*/  @!P0 SYNCS.PHASECHK.TRANS64 P0, [R0+URZ], R2 ;  /* 0x00000002000085a7 */ /* 0x000ea400080010ff */
[----:B--2---:R-:W-:Y:S05]  /*45b0*/  @P0 BRA `(.L_x_85) ;  /* 0x0000000000200947 */ /* 0x004fea0003800000 */
.L_x_86:
[----:B--2---:R2:W4:Y:S02]  /*45c0*/  SYNCS.PHASECHK.TRANS64.TRYWAIT P0, [R0+URZ], R2 ;  /* 0x00000002000075a7 */ /* 0x00452400080011ff */
[----:B----4-:R-:W-:Y:S05]  /*45d0*/  @!P0 NANOSLEEP.SYNCS 0x989680 ;  /* 0x009896800000895d */ /* 0x010fea0003900000 */
[----:B------:R-:W4:Y:S02]  /*45e0*/  @!P0 SYNCS.PHASECHK.TRANS64 P0, [R0+URZ], R2 ;  /* 0x00000002000085a7 */ /* 0x000f2400080010ff */
[----:B----4-:R-:W-:Y:S05]  /*45f0*/  @!P0 BRA `(.L_x_86) ;  /* 0xfffffffc00f08947 */ /* 0x010fea000383ffff */
[----:B------:R-:W-:Y:S05]  /*4600*/  BRA `(.L_x_85) ;  /* 0x00000000000c7947 */ /* 0x000fea0003800000 */
.L_x_81:
[----:B------:R-:W-:-:S04]  /*4610*/  UIADD3 UR4, UPT, UPT, UR26, 0x160, URZ ;  /* 0x000001601a047890 */ /* 0x000fc8000fffe0ff */
[----:B------:R-:W-:-:S09]  /*4620*/  UPRMT UR4, UR45, 0x654, UR4 ;  /* 0x000006542d047896 */ /* 0x000fd20008000004 */
[----:B------:R-:W-:Y:S03]  /*4630*/  SYNCS.ARRIVE.TRANS64.RED.A1T0 RZ, [UR4], RZ ;  /* 0x000000ffffff79a7 */ /* 0x000fe60008100404 */
.L_x_85:
[----:B-12---:R-:W-:Y:S01]  /*4640*/  SHF.L.U32 R2, RZ, 0x1f, RZ ;  /* 0x0000001fff027819 */ /* 0x006fe200000006ff */
[----:B------:R-:W-:Y:S01]  /*4650*/  UIADD3 UR4, UPT, UPT, UR26, 0x160, URZ ;  /* 0x000001601a047890 */ /* 0x000fe2000fffe0ff */
[----:B------:R-:W-:Y:S02]  /*4660*/  PLOP3.LUT P0, PT, PT, PT, UP1, 0x80, 0x8 ;  /* 0x000000000008781c */ /* 0x000fe40003f0f018 */
[----:B------:R-:W1:Y:S02]  /*4670*/  SYNCS.PHASECHK.TRANS64.TRYWAIT P1, [UR26+0x160], R2 ;  /* 0x00016002ff0075a7 */ /* 0x000e64000802111a */
[----:B-1----:R-:W-:Y:S09]  /*4680*/  @!P1 BRA `(.L_x_87) ;  /* 0x0000004c00989947 */ /* 0x002ff20003800000 */
.L_x_194:
[----:B------:R-:W-:Y:S01]  /*4690*/  @!UP1 UPRMT UR4, UR45, 0x654, UR4 ;  /* 0x000006542d049896 */ /* 0x000fe20008000004 */
[----:B------:R-:W-:Y:S01]  /*46a0*/  UMOV UR5, 0xffff ;  /* 0x0000ffff00057882 */ /* 0x000fe20000000000 */
[----:B------:R-:W-:-:S07]  /*46b0*/  UMOV UR6, 0x1 ;  /* 0x0000000100067882 */ /* 0x000fce0000000000 */
[----:B------:R-:W-:Y:S01]  /*46c0*/  @!P0 SYNCS.ARRIVE.TRANS64.RED.A1T0 RZ, [UR4], RZ ;  /* 0x000000ffffff89a7 */ /* 0x000fe20008100404 */
[----:B------:R-:W-:Y:S01]  /*46d0*/  NOP ;  /* 0x0000000000007918 */ /* 0x000fe20000000000 */
[----:B-1----:R-:W1:Y:S01]  /*46e0*/  LDS R0, [UR8+0x14] ;  /* 0x00001408ff007984 */ /* 0x002e620008000800 */
[----:B------:R-:W-:-:S04]  /*46f0*/  ULOP3.LUT UR4, UR44, 0xffff, URZ, 0xc0, !UPT ;  /* 0x0000ffff2c047892 */ /* 0x000fc8000f8ec0ff */
[----:B------:R-:W-:-:S04]  /*4700*/  USHF.R.U32.HI UR4, URZ, 0x5, UR4 ;  /* 0x00000005ff047899 */ /* 0x000fc80008011604 */
[----:B------:R-:W-:Y:S02]  /*4710*/  USHF.L.U32 UR5, UR5, UR4, URZ ;  /* 0x0000000405057299 */ /* 0x000fe400080006ff */
[----:B------:R-:W-:-:S04]  /*4720*/  USHF.L.U32 UR4, UR6, UR4, URZ ;  /* 0x0000000406047299 */ /* 0x000fc800080006ff */
[----:B-1----:R-:W-:-:S04]  /*4730*/  LOP3.LUT R0, R0, UR5, RZ, 0xc0, !PT ;  /* 0x0000000500007c12 */ /* 0x002fc8000f8ec0ff */
[----:B------:R-:W-:-:S13]  /*4740*/  ISETP.NE.AND P0, PT, R0, UR5, PT ;  /* 0x0000000500007c0c */ /* 0x000fda000bf05270 */
[----:B------:R-:W-:Y:S05]  /*4750*/  @P0 BRA `(.L_x_88) ;  /* 0x0000000000580947 */ /* 0x000fea0003800000 */
[----:B------:R-:W1:Y:S02]  /*4760*/  LDS R0, [UR8+0x18] ;  /* 0x00001808ff007984 */ /* 0x000e640008000800 */
[----:B-1----:R-:W-:-:S04]  /*4770*/  LOP3.LUT R0, R0, UR4, RZ, 0xc0, !PT ;  /* 0x0000000400007c12 */ /* 0x002fc8000f8ec0ff */
[----:B------:R-:W-:-:S13]  /*4780*/  ISETP.NE.AND P0, PT, R0, UR4, PT ;  /* 0x0000000400007c0c */ /* 0x000fda000bf05270 */
[----:B------:R-:W-:Y:S05]  /*4790*/  @P0 BRA `(.L_x_89) ;  /* 0x00000000003c0947 */ /* 0x000fea0003800000 */
[----:B------:R-:W1:Y:S01]  /*47a0*/  S2R R2, SR_LANEID ;  /* 0x0000000000027919 */ /* 0x000e620000000000 */
[----:B------:R-:W-:-:S06]  /*47b0*/  ULOP3.LUT UR5, URZ, UR5, URZ, 0x33, !UPT ;  /* 0x00000005ff057292 */ /* 0x000fcc000f8e33ff */
[----:B------:R-:W-:-:S04]  /*47c0*/  IMAD.U32 R0, RZ, RZ, UR5 ;  /* 0x00000005ff007e24 */ /* 0x000fc8000f8e00ff */
[----:B------:R2:W4:Y:S02]  /*47d0*/  REDUX UR7, R0 ;  /* 0x00000000000773c4 */ /* 0x0005240000000000 */
[----:B------:R1:W-:Y:S01]  /*47e0*/  UTCATOMSWS.AND URZ, UR5 ;  /* 0x0000000500ff79e3 */ /* 0x0003e20008000000 */
[----:B--2---:R-:W-:Y:S01]  /*47f0*/  LOP3.LUT R0, RZ, UR4, RZ, 0x33, !PT ;  /* 0x00000004ff007c12 */ /* 0x004fe2000f8e33ff */
[----:B------:R-:W-:Y:S02]  /*4800*/  VOTEU.ANY UR4, UPT, PT ;  /* 0x0000000000047886 */ /* 0x000fe400038e0100 */
[----:B------:R-:W-:Y:S02]  /*4810*/  UFLO.U32 UR4, UR4 ;  /* 0x00000004000472bd */ /* 0x000fe400080e0000 */
[----:B------:R-:W2:Y:S04]  /*4820*/  REDUX UR6, R0 ;  /* 0x00000000000673c4 */ /* 0x000ea80000000000 */
[----:B-1----:R-:W-:-:S02]  /*4830*/  ISETP.EQ.U32.AND P0, PT, R2, UR4, PT ;  /* 0x0000000402007c0c */ /* 0x002fc4000bf02070 */
[----:B----4-:R-:W-:-:S11]  /*4840*/  MOV R2, UR7 ;  /* 0x0000000700027c02 */ /* 0x010fd60008000f00 */
[----:B------:R1:W-:Y:S01]  /*4850*/  @P0 ATOMS.AND RZ, [UR8+0x14], R2 ;  /* 0x00001402ffff098c */ /* 0x0003e2000a800008 */
[----:B--2---:R-:W-:-:S05]  /*4860*/  IMAD.U32 R0, RZ, RZ, UR6 ;  /* 0x00000006ff007e24 */ /* 0x004fca000f8e00ff */
[----:B------:R1:W-:Y:S01]  /*4870*/  @P0 ATOMS.AND RZ, [UR8+0x18], R0 ;  /* 0x00001800ffff098c */ /* 0x0003e2000a800008 */
[----:B------:R-:W-:Y:S05]  /*4880*/  BRA `(.L_x_90) ;  /* 0x0000000000147947 */ /* 0x000fea0003800000 */
.L_x_89:
[----:B------:R-:W-:Y:S02]  /*4890*/  MOV R2, 0x48b0 ;  /* 0x000048b000027802 */ /* 0x000fe40000000f00 */
[----:B---3-5:R-:W-:Y:S05]  /*48a0*/  CALL.REL.NOINC `($__internal_0_$__cuda_sm10x_tcgen05_guardrail_trap_col_being_dealloced_not_returned_by_alloc) ;  /* 0x0000005000787944 */ /* 0x028fea0003c00000 */
[----:B------:R-:W-:Y:S05]  /*48b0*/  BRA `(.L_x_90) ;  /* 0x0000000000087947 */ /* 0x000fea0003800000 */
.L_x_88:
[----:B------:R-:W-:Y:S02]  /*48c0*/  MOV R2, 0x48e0 ;  /* 0x000048e000027802 */ /* 0x000fe40000000f00 */
[----:B---3-5:R-:W-:Y:S05]  /*48d0*/  CALL.REL.NOINC `($__internal_2_$__cuda_sm10x_tcgen05_guardrail_trap_unallocated_columns_being_dealloced) ;  /* 0x0000005000847944 */ /* 0x028fea0003c00000 */
.L_x_90:
[----:B------:R-:W-:Y:S01]  /*48e0*/  NOP ;  /* 0x0000000000007918 */ /* 0x000fe20000000000 */
[----:B------:R-:W-:Y:S05]  /*48f0*/  EXIT ;  /* 0x000000000000794d */ /* 0x000fea0003800000 */
.L_x_61:
[----:B------:R-:W-:-:S09]  /*4900*/  UISETP.NE.OR UP0, UPT, UR20, 0x3, !UP4 ;  /* 0x000000031400788c */ /* 0x000fd2000e705670 */
[----:B------:R-:W-:Y:S05]  /*4910*/  BRA.U UP0, `(.L_x_91) ;  /* 0x0000001100847547 */ /* 0x000fea000b800000 */
[----:B------:R-:W2:Y:S01]  /*4920*/  LDCU.64 UR4, c[0x0][0x888] ;  /* 0x00011100ff0477ac */ /* 0x000ea20008000a00 */
[----:B------:R-:W3:Y:S01]  /*4930*/  S2UR UR10, SR_CgaCtaId ;  /* 0x00000000000a79c3 */ /* 0x000ee20000008800 */
[----:B------:R-:W-:Y:S02]  /*4940*/  HFMA2 R9, -RZ, RZ, 0, 0 ;  /* 0x00000000ff097431 */ /* 0x000fe400000001ff */
[----:B------:R-:W-:Y:S01]  /*4950*/  IMAD.MOV.U32 R11, RZ, RZ, 0x1 ;  /* 0x00000001ff0b7424 */ /* 0x000fe200078e00ff */
[----:B------:R-:W4:Y:S01]  /*4960*/  LDCU UR38, c[0x0][0x370] ;  /* 0x00006e00ff2677ac */ /* 0x000f220008000800 */
[----:B------:R-:W-:Y:S01]  /*4970*/  IMAD.MOV.U32 R10, RZ, RZ, RZ ;  /* 0x000000ffff0a7224 */ /* 0x000fe200078e00ff */
[----:B------:R-:W-:Y:S01]  /*4980*/  MOV R3, 0x2000 ;  /* 0x0000200000037802 */ /* 0x000fe20000000f00 */
[----:B------:R-:W4:Y:S01]  /*4990*/  LDCU.128 UR44, c[0x0][0xb10] ;  /* 0x00016200ff2c77ac */ /* 0x000f220008000c00 */
[----:B------:R-:W1:Y:S01]  /*49a0*/  LDC.64 R12, c[0x0][0x348] ;  /* 0x0000d200ff0c7b82 */ /* 0x000e620000000a00 */
[----:B------:R-:W3:Y:S01]  /*49b0*/  LDCU UR37, c[0x0][0x374] ;  /* 0x00006e80ff2577ac */ /* 0x000ee20008000800 */
[----:B------:R-:W3:Y:S01]  /*49c0*/  LDCU.64 UR30, c[0x0][0x890] ;  /* 0x00011200ff1e77ac */ /* 0x000ee20008000a00 */
[----:B------:R-:W3:Y:S01]  /*49d0*/  LDCU UR15, c[0x0][0xb0c] ;  /* 0x00016180ff0f77ac */ /* 0x000ee20008000800 */
[----:B--2---:R-:W-:Y:S01]  /*49e0*/  UISETP.NE.U32.AND UP0, UPT, UR4, URZ, UPT ;  /* 0x000000ff0400728c */ /* 0x004fe2000bf05070 */
[----:B------:R-:W2:Y:S01]  /*49f0*/  LDCU UR51, c[0x0][0xb20] ;  /* 0x00016400ff3377ac */ /* 0x000ea20008000800 */
[----:B------:R-:W2:Y:S01]  /*4a00*/  LDCU UR4, c[0x0][0xb30] ;  /* 0x00016600ff0477ac */ /* 0x000ea20008000800 */
[----:B------:R-:W-:Y:S01]  /*4a10*/  UMOV UR21, 0x400 ;  /* 0x0000040000157882 */ /* 0x000fe20000000000 */
[----:B----4-:R-:W-:-:S02]  /*4a20*/  UIMAD.WIDE.U32 UR6, UR38, UR44, URZ ;  /* 0x0000002c260672a5 */ /* 0x010fc4000f8e00ff */
[----:B---3--:R-:W-:Y:S02]  /*4a30*/  UIMAD.WIDE.U32 UR8, UR37, UR47, URZ ;  /* 0x0000002f250872a5 */ /* 0x008fe4000f8e00ff */
[----:B------:R-:W-:Y:S02]  /*4a40*/  ULEA UR21, UR10, UR21, 0x18 ;  /* 0x000000150a157291 */ /* 0x000fe4000f8ec0ff */
[----:B------:R-:W-:Y:S02]  /*4a50*/  UISETP.NE.U32.AND UP6, UPT, UR30, URZ, UPT ;  /* 0x000000ff1e00728c */ /* 0x000fe4000bfc5070 */
[----:B------:R-:W-:Y:S02]  /*4a60*/  UIADD3 UR39, UPT, UPT, UR21, 0xa8, URZ ;  /* 0x000000a815277890 */ /* 0x000fe4000fffe0ff */
[----:B------:R-:W-:Y:S02]  /*4a70*/  UIADD3 UR33, UPT, UPT, UR21, 0x90, URZ ;  /* 0x0000009015217890 */ /* 0x000fe4000fffe0ff */
[----:B------:R-:W-:-:S02]  /*4a80*/  UIADD3 UR25, UPT, UPT, UR21, 0x98, URZ ;  /* 0x0000009815197890 */ /* 0x000fc4000fffe0ff */
[----:B------:R-:W-:Y:S02]  /*4a90*/  UIADD3 UR17, UPT, UPT, UR21, 0xa0, URZ ;  /* 0x000000a015117890 */ /* 0x000fe4000fffe0ff */
[----:B------:R-:W-:Y:S02]  /*4aa0*/  UISETP.NE.AND.EX UP5, UPT, UR5, URZ, UPT, UP0 ;  /* 0x000000ff0500728c */ /* 0x000fe4000bfa5300 */
[----:B------:R-:W-:Y:S01]  /*4ab0*/  UISETP.NE.AND UP0, UPT, UR42, 0x1, UPT ;  /* 0x000000012a00788c */ /* 0x000fe2000bf05270 */
[----:B------:R-:W-:Y:S01]  /*4ac0*/  UMOV UR49, UR7 ;  /* 0x0000000700317c82 */ /* 0x000fe20008000000 */
[----:B------:R-:W-:Y:S01]  /*4ad0*/  UMOV UR48, UR9 ;  /* 0x0000000900307c82 */ /* 0x000fe20008000000 */
[----:B------:R-:W-:Y:S02]  /*4ae0*/  UISETP.NE.AND UP0, UPT, UR15, 0x1, UPT ;  /* 0x000000010f00788c */ /* 0x000fe4000bf05270 */
[----:B------:R-:W-:Y:S02]  /*4af0*/  UPLOP3.LUT UP4, UPT, UPT, UPT, UPT, 0x40, 0x4 ;  /* 0x000000000004789c */ /* 0x000fe40003f8e870 */
[----:B------:R-:W-:Y:S01]  /*4b00*/  UISETP.GE.AND UP2, UPT, UR42, 0x1, UPT ;  /* 0x000000012a00788c */ /* 0x000fe2000bf46270 */
[----:B------:R-:W3:Y:S01]  /*4b10*/  LDCU.64 UR22, c[0x0][0xb28] ;  /* 0x00016500ff1677ac */ /* 0x000ee20008000a00 */
[----:B------:R-:W-:-:S02]  /*4b20*/  UISETP.NE.AND.EX UP6, UPT, UR31, URZ, UPT, UP6 ;  /* 0x000000ff1f00728c */ /* 0x000fc4000bfc5360 */
[----:B------:R-:W-:Y:S02]  /*4b30*/  UPRMT UR39, UR10, 0x654, UR39 ;  /* 0x000006540a277896 */ /* 0x000fe40008000027 */
[----:B------:R-:W-:Y:S02]  /*4b40*/  UPRMT UR43, UR10, 0x654, UR33 ;  /* 0x000006540a2b7896 */ /* 0x000fe40008000021 */
[----:B------:R-:W-:Y:S02]  /*4b50*/  UPRMT UR41, UR10, 0x654, UR25 ;  /* 0x000006540a297896 */ /* 0x000fe40008000019 */
[----:B------:R-:W-:Y:S02]  /*4b60*/  UPRMT UR40, UR10, 0x654, UR17 ;  /* 0x000006540a287896 */ /* 0x000fe40008000011 */
[----:B------:R-:W-:Y:S02]  /*4b70*/  USHF.R.U32.HI UR49, URZ, UR45, UR49 ;  /* 0x0000002dff317299 */ /* 0x000fe40008011631 */
[----:B--2---:R-:W-:-:S02]  /*4b80*/  USHF.R.U32.HI UR48, URZ, UR51, UR48 ;  /* 0x00000033ff307299 */ /* 0x004fc40008011630 */
[----:B------:R-:W-:Y:S02]  /*4b90*/  UISETP.NE.AND UP0, UPT, UR46, 0x1, UPT ;  /* 0x000000012e00788c */ /* 0x000fe4000bf05270 */
[----:B-1----:R-:W-:-:S11]  /*4ba0*/  UISETP.NE.AND UP3, UPT, UR4, 0x1, UPT ;  /* 0x000000010400788c */ /* 0x002fd6000bf65270 */
.L_x_102:
[C---:B------:R-:W-:Y:S02]  /*4bb0*/  LEA R8, R10.reuse, UR21, 0x3 ;  /* 0x000000150a087c11 */ /* 0x040fe4000f8e18ff */
[----:B------:R-:W-:Y:S02]  /*4bc0*/  SHF.L.U32 R0, R9, 0x1f, RZ ;  /* 0x0000001f09007819 */ /* 0x000fe400000006ff */
[----:B------:R-:W-:Y:S02]  /*4bd0*/  LEA R4, R10, UR21, 0x4 ;  /* 0x000000150a047c11 */ /* 0x000fe4000f8e20ff */
[----:B-1----:R-:W1:Y:S02]  /*4be0*/  SYNCS.PHASECHK.TRANS64.TRYWAIT P0, [R8+URZ+0xe0], R0 ;  /* 0x0000e000080075a7 */ /* 0x002e6400080011ff */
[----:B-1----:R-:W-:Y:S05]  /*4bf0*/  @!P0 BRA `(.L_x_92) ;  /* 0x0000004800548947 */ /* 0x002fea0003800000 */
.L_x_195:
[----:B------:R-:W2:Y:S01]  /*4c00*/  LDS.128 R4, [R4+0x170] ;  /* 0x0001700004047984 */ /* 0x000ea20000000c00 */
[----:B------:R-:W-:Y:S01]  /*4c10*/  UISETP.GE.AND UP0, UPT, UR42, 0x1, UPT ;  /* 0x000000012a00788c */ /* 0x000fe2000bf06270 */
[----:B------:R-:W-:Y:S01]  /*4c20*/  @!PT LDS RZ, [RZ] ;  /* 0x00000000fffff984 */ /* 0x000fe20000000800 */
[----:B------:R-:W-:Y:S01]  /*4c30*/  @!PT LDS RZ, [RZ] ;  /* 0x00000000fffff984 */ /* 0x000fe20000000800 */
[----:B------:R-:W-:Y:S01]  /*4c40*/  @!PT LDS RZ, [RZ] ;  /* 0x00000000fffff984 */ /* 0x000fe20000000800 */
[----:B------:R-:W-:Y:S01]  /*4c50*/  @!PT LDS RZ, [RZ] ;  /* 0x00000000fffff984 */ /* 0x000fe20000000800 */
[----:B------:R4:W-:Y:S06]  /*4c60*/  MEMBAR.ALL.CTA ;  /* 0x0000000000007992 */ /* 0x0009ec0000008000 */
[----:B----4-:R-:W4:Y:S01]  /*4c70*/  FENCE.VIEW.ASYNC.S ;  /* 0x00000000000073c6 */ /* 0x010f220000000000 */
[----:B--2---:R-:W-:Y:S11]  /*4c80*/  LOP3.LUT P0, RZ, R6, 0x1, RZ, 0xc0, !PT ;  /* 0x0000000106ff7812 */ /* 0x004ff6000780c0ff */
[----:B------:R-:W-:Y:S02]  /*4c90*/  @!UPT UIADD3 URZ, UPT, UPT, URZ, URZ, URZ ;  /* 0x000000fffffff290 */ /* 0x000fe4000fffe0ff */
[----:B----4-:R-:W-:Y:S01]  /*4ca0*/  VOTEU.ANY UP2, P0 ;  /* 0x0000000000ff7886 */ /* 0x010fe20000040100 */
[----:B------:R-:W-:Y:S11]  /*4cb0*/  PLOP3.LUT P0, PT, PT, PT, UP2, 0x80, 0x8 ;  /* 0x000000000008781c */ /* 0x000ff60003f0f028 */
[----:B------:R-:W-:Y:S02]  /*4cc0*/  @!UPT UIADD3 URZ, UPT, UPT, URZ, URZ, URZ ;  /* 0x000000fffffff290 */ /* 0x000fe4000fffe0ff */
[----:B-1----:R-:W-:Y:S02]  /*4cd0*/  @P0 SHF.R.U32.HI R0, RZ, 0x10, R5 ;  /* 0x00000010ff000819 */ /* 0x002fe40000011605 */
[----:B------:R-:W-:Y:S02]  /*4ce0*/  @P0 MOV R2, R4 ;  /* 0x0000000400020202 */ /* 0x000fe40000000f00 */
[----:B------:R-:W-:Y:S01]  /*4cf0*/  @P0 R2UR UR4, R0 ;  /* 0x00000000000402ca */ /* 0x000fe200000e0000 */
[----:B------:R-:W-:Y:S01]  /*4d00*/  VIADD R0, R8, 0xf0 ;  /* 0x000000f008007836 */ /* 0x000fe20000000000 */
[----:B------:R-:W-:Y:S02]  /*4d10*/  @P0 LOP3.LUT R4, R5, 0xffff, RZ, 0xc0, !PT ;  /* 0x0000ffff05040812 */ /* 0x000fe400078ec0ff */
[----:B------:R-:W-:Y:S02]  /*4d20*/  @P0 R2UR UR6, R2 ;  /* 0x00000000020602ca */ /* 0x000fe400000e0000 */
[----:B------:R-:W-:Y:S02]  /*4d30*/  PRMT R0, RZ, 0x654, R0 ;  /* 0x00000654ff007816 */ /* 0x000fe40000000000 */
[----:B------:R-:W-:Y:S02]  /*4d40*/  @P0 R2UR UR5, R4 ;  /* 0x00000000040502ca */ /* 0x000fe400000e0000 */
[----:B------:R1:W-:Y:S03]  /*4d50*/  SYNCS.ARRIVE.TRANS64.RED.A1T0 RZ, [R0+URZ], RZ ;  /* 0x000000ff00ff79a7 */ /* 0x0003e600081004ff */
[----:B------:R-:W-:Y:S04]  /*4d60*/  @UP2 UMOV UR29, UR4 ;  /* 0x00000004001d2c82 */ /* 0x000fe80008000000 */
[----:B------:R-:W-:Y:S04]  /*4d70*/  @UP2 UMOV UR14, UR6 ;  /* 0x00000006000e2c82 */ /* 0x000fe80008000000 */
[----:B------:R-:W-:Y:S01]  /*4d80*/  @UP2 UMOV UR13, UR5 ;  /* 0x00000005000d2c82 */ /* 0x000fe20008000000 */
[----:B------:R-:W-:Y:S05]  /*4d90*/  BRA.U !UP0, `(.L_x_93) ;  /* 0x0000000108c07547 */ /* 0x000fea000b800000 */
[----:B------:R-:W-:Y:S02]  /*4da0*/  UIMAD.WIDE.U32 UR18, UR13, UR47, URZ ;  /* 0x0000002f0d1272a5 */ /* 0x000fe4000f8e00ff */
[----:B------:R-:W-:Y:S02]  /*4db0*/  UP2UR UR16, UPR, URZ, 0x4 ;  /* 0x00000004ff107883 */ /* 0x000fe40008000000 */
[----:B------:R-:W-:Y:S02]  /*4dc0*/  UISETP.NE.AND UP2, UPT, UR46, 0x1, UPT ;  /* 0x000000012e00788c */ /* 0x000fe4000bf45270 */
[----:B------:R-:W-:Y:S02]  /*4dd0*/  UIMAD.WIDE.U32 UR26, UR14, UR44, URZ ;  /* 0x0000002c0e1a72a5 */ /* 0x000fe4000f8e00ff */
[----:B------:R-:W-:Y:S02]  /*4de0*/  USEL UR4, UR37, UR48, !UP2 ;  /* 0x0000003025047287 */ /* 0x000fe4000d000000 */
[----:B------:R-:W-:Y:S02]  /*4df0*/  UISETP.NE.AND UP0, UPT, UR15, 0x1, UPT ;  /* 0x000000010f00788c */ /* 0x000fe4000bf05270 */
[----:B------:R-:W-:Y:S02]  /*4e00*/  UP2UR UR20, UPR, URZ, 0x2 ;  /* 0x00000002ff147883 */ /* 0x000fe40008000000 */
[----:B------:R-:W-:Y:S02]  /*4e10*/  UISETP.NE.AND UP1, UPT, UR42, 0x1, UPT ;  /* 0x000000012a00788c */ /* 0x000fe4000bf25270 */
[----:B---3--:R-:W-:Y:S02]  /*4e20*/  UIMAD.WIDE.U32 UR8, UR4, UR22, URZ ;  /* 0x00000016040872a5 */ /* 0x008fe4000f8e00ff */
[----:B------:R-:W-:Y:S01]  /*4e30*/  USEL UR7, UR38, UR49, !UP0 ;  /* 0x0000003126077287 */ /* 0x000fe2000c000000 */
[----:B------:R-:W-:Y:S02]  /*4e40*/  UMOV UR5, UR19 ;  /* 0x0000001300057c82 */ /* 0x000fe40008000000 */
[----:B------:R-:W-:Y:S02]  /*4e50*/  USHF.R.U32.HI UR6, URZ, UR51, UR5 ;  /* 0x00000033ff067299 */ /* 0x000fe40008011605 */
[----:B------:R-:W-:Y:S02]  /*4e60*/  UIMAD.WIDE.U32 UR10, UR7, UR22, URZ ;  /* 0x00000016070a72a5 */ /* 0x000fe4000f8e00ff */
[----:B------:R-:W-:Y:S02]  /*4e70*/  USEL UR6, UR13, UR6, !UP2 ;  /* 0x000000060d067287 */ /* 0x000fe4000d000000 */
[----:B------:R-:W-:Y:S01]  /*4e80*/  UISETP.NE.AND UP2, UPT, UR16, URZ, UPT ;  /* 0x000000ff1000728c */ /* 0x000fe2000bf45270 */
[----:B------:R-:W-:Y:S02]  /*4e90*/  UMOV UR5, UR27 ;  /* 0x0000001b00057c82 */ /* 0x000fe40008000000 */
[----:B------:R-:W-:Y:S03]  /*4ea0*/  USHF.R.U32.HI UR12, URZ, UR45, UR5 ;  /* 0x0000002dff0c7299 */ /* 0x000fe60008011605 */
[----:B------:R-:W-:Y:S02]  /*4eb0*/  UMOV UR5, UR9 ;  /* 0x0000000900057c82 */ /* 0x000fe40008000000 */
[----:B------:R-:W-:Y:S03]  /*4ec0*/  @UP1 USHF.R.U32.HI UR4, URZ, UR23, UR5 ;  /* 0x00000017ff041299 */ /* 0x000fe60008011605 */
[----:B------:R-:W-:Y:S01]  /*4ed0*/  UMOV UR5, UR11 ;  /* 0x0000000b00057c82 */ /* 0x000fe20008000000 */
[----:B------:R-:W-:Y:S02]  /*4ee0*/  UIMAD UR4, UR42, UR4, URZ ;  /* 0x000000042a0472a4 */ /* 0x000fe4000f8e02ff */
[----:B------:R-:W-:Y:S02]  /*4ef0*/  @UP1 USHF.R.U32.HI UR7, URZ, UR23, UR5 ;  /* 0x00000017ff071299 */ /* 0x000fe40008011605 */
[----:B------:R-:W-:Y:S02]  /*4f00*/  USEL UR5, UR14, UR12, !UP0 ;  /* 0x0000000c0e057287 */ /* 0x000fe4000c000000 */
[----:B------:R-:W-:Y:S02]  /*4f10*/  UIMAD.WIDE.U32 UR10, UR6, UR22, URZ ;  /* 0x00000016060a72a5 */ /* 0x000fe4000f8e00ff */
[----:B------:R-:W-:Y:S02]  /*4f20*/  UIMAD UR8, UR42, UR7, URZ ;  /* 0x000000072a0872a4 */ /* 0x000fe4000f8e02ff */
[----:B------:R-:W-:Y:S03]  /*4f30*/  UISETP.GE.AND UP0, UPT, UR6, UR4, UPT ;  /* 0x000000040600728c */ /* 0x000fe6000bf06270 */
[----:B------:R-:W-:Y:S01]  /*4f40*/  UMOV UR4, UR11 ;  /* 0x0000000b00047c82 */ /* 0x000fe20008000000 */
[----:B------:R-:W-:Y:S02]  /*4f50*/  UISETP.GE.OR UP0, UPT, UR5, UR8, UP0 ;  /* 0x000000080500728c */ /* 0x000fe40008706670 */
[----:B------:R-:W-:Y:S02]  /*4f60*/  USHF.R.U32.HI UR4, URZ, UR23, UR4 ;  /* 0x00000017ff047299 */ /* 0x000fe40008011604 */
[----:B------:R-:W-:Y:S02]  /*4f70*/  UIMAD.WIDE.U32 UR8, UR5, UR22, URZ ;  /* 0x00000016050872a5 */ /* 0x000fe4000f8e00ff */
[----:B------:R-:W-:Y:S04]  /*4f80*/  USEL UR10, UR6, UR4, !UP1 ;  /* 0x00000004060a7287 */ /* 0x000fe8000c800000 */
[----:B------:R-:W-:Y:S01]  /*4f90*/  UIADD3 UR11, UPT, UPT, -UR10, URZ, URZ ;  /* 0x000000ff0a0b7290 */ /* 0x000fe2000fffe1ff */
[----:B------:R-:W-:Y:S02]  /*4fa0*/  @!UP0 UMOV UR4, UR9 ;  /* 0x0000000900048c82 */ /* 0x000fe40008000000 */
[----:B------:R-:W-:Y:S02]  /*4fb0*/  @!UP0 USHF.R.U32.HI UR4, URZ, UR23, UR4 ;  /* 0x00000017ff048299 */ /* 0x000fe40008011604 */
[----:B------:R-:W-:Y:S02]  /*4fc0*/  UIMAD UR8, UR42, UR11, UR6 ;  /* 0x0000000b2a0872a4 */ /* 0x000fe4000f8e0206 */
[----:B------:R-:W-:Y:S02]  /*4fd0*/  @!UP0 USEL UR4, UR5, UR4, !UP1 ;  /* 0x0000000405048287 */ /* 0x000fe4000c800000 */
[----:B------:R-:W-:Y:S02]  /*4fe0*/  UISETP.NE.AND UP1, UPT, UR20, URZ, UPT ;  /* 0x000000ff1400728c */ /* 0x000fe4000bf25270 */
[----:B------:R-:W-:Y:S02]  /*4ff0*/  @!UP0 UIMAD UR8, UR7, UR8, UR4 ;  /* 0x00000008070882a4 */ /* 0x000fe4000f8e0204 */
[----:B------:R-:W-:Y:S02]  /*5000*/  @!UP0 UIADD3 UR9, UPT, UPT, UR10, -UR4, URZ ;  /* 0x800000040a098290 */ /* 0x000fe4000fffe0ff */
[----:B------:R-:W-:Y:S02]  /*5010*/  UIADD3 UR4, UPT, UPT, -UR5, URZ, URZ ;  /* 0x000000ff05047290 */ /* 0x000fe4000fffe1ff */
[----:B------:R-:W-:Y:S02]  /*5020*/  UIADD3 UR7, UPT, UPT, -UR6, URZ, URZ ;  /* 0x000000ff06077290 */ /* 0x000fe4000fffe1ff */
[----:B------:R-:W-:Y:S02]  /*5030*/  @!UP0 UIMAD UR6, UR9, UR42, UR5 ;  /* 0x0000002a090682a4 */ /* 0x000fe4000f8e0205 */
[----:B------:R-:W-:Y:S02]  /*5040*/  UIMAD UR14, UR15, UR4, UR14 ;  /* 0x000000040f0e72a4 */ /* 0x000fe4000f8e020e */
[----:B------:R-:W-:Y:S01]  /*5050*/  UIMAD UR13, UR46, UR7, UR13 ;  /* 0x000000072e0d72a4 */ /* 0x000fe2000f8e020d */
[----:B------:R-:W-:Y:S02]  /*5060*/  @!UP0 UMOV UR5, UR8 ;  /* 0x0000000800058c82 */ /* 0x000fe40008000000 */
[----:B------:R-:W-:Y:S02]  /*5070*/  UIMAD UR14, UR5, UR15, UR14 ;  /* 0x0000000f050e72a4 */ /* 0x000fe4000f8e020e */
[----:B------:R-:W-:Y:S11]  /*5080*/  UIMAD UR13, UR6, UR46, UR13 ;  /* 0x0000002e060d72a4 */ /* 0x000ff6000f8e020d */
[----:B------:R-:W-:Y:S01]  /*5090*/  @!UPT UIADD3 URZ, UPT, UPT, URZ, URZ, URZ ;  /* 0x000000fffffff290 */ /* 0x000fe2000fffe0ff */
.L_x_93:
[----:B------:R-:W2:Y:S01]  /*50a0*/  @!UP3 LDCU.128 UR8, c[0x0][0xb10] ;  /* 0x00016200ff08b7ac */ /* 0x000ea20008000c00 */
[----:B------:R-:W-:Y:S02]  /*50b0*/  ISETP.NE.U32.AND P0, PT, RZ, UR30, PT ;  /* 0x0000001eff007c0c */ /* 0x000fe4000bf05070 */
[----:B------:R-:W-:Y:S02]  /*50c0*/  SHF.L.U32 R4, R11, 0x1f, RZ ;  /* 0x0000001f0b047819 */ /* 0x000fe400000006ff */
[----:B------:R-:W-:Y:S01]  /*50d0*/  ISETP.NE.AND.EX P0, PT, RZ, UR31, PT, P0 ;  /* 0x0000001fff007c0c */ /* 0x000fe2000bf05300 */
[----:B------:R-:W4:Y:S01]  /*50e0*/  @!UP3 LDCU UR5, c[0x0][0xb0c] ;  /* 0x00016180ff05b7ac */ /* 0x000f220008000800 */
[----:B------:R-:W-:Y:S02]  /*50f0*/  USHF.L.U32 UR35, UR35, 0x7, URZ ;  /* 0x0000000723237899 */ /* 0x000fe400080006ff */
[----:B------:R-:W-:Y:S02]  /*5100*/  USHF.L.U32 UR34, UR34, 0x6, URZ ;  /* 0x0000000622227899 */ /* 0x000fe400080006ff */
[----:B--2---:R-:W-:Y:S07]  /*5110*/  UIMAD.WIDE.U32 UR6, UR14, UR8, URZ ;  /* 0x000000080e0672a5 */ /* 0x004fee000f8e00ff */
[----:B------:R-:W-:Y:S01]  /*5120*/  @!UP3 UMOV UR4, UR7 ;  /* 0x000000070004bc82 */ /* 0x000fe20008000000 */
[----:B----4-:R-:W-:Y:S02]  /*5130*/  @!UP3 UISETP.NE.AND UP0, UPT, UR5, 0x1, UPT ;  /* 0x000000010500b88c */ /* 0x010fe4000bf05270 */
[----:B------:R-:W-:Y:S02]  /*5140*/  @!UP3 USHF.R.U32.HI UR4, URZ, UR9, UR4 ;  /* 0x00000009ff04b299 */ /* 0x000fe40008011604 */
[----:B------:R-:W-:Y:S02]  /*5150*/  UIMAD.WIDE.U32 UR6, UR13, UR11, URZ ;  /* 0x0000000b0d0672a5 */ /* 0x000fe4000f8e00ff */
[----:B------:R-:W-:Y:S02]  /*5160*/  @!UP3 USEL UR8, UR14, UR4, !UP0 ;  /* 0x000000040e08b287 */ /* 0x000fe4000c000000 */
[----:B------:R-:W-:Y:S03]  /*5170*/  @!UP3 UISETP.NE.AND UP0, UPT, UR10, 0x1, UPT ;  /* 0x000000010a00b88c */ /* 0x000fe6000bf05270 */
[----:B------:R-:W-:Y:S02]  /*5180*/  @!UP3 UMOV UR6, UR7 ;  /* 0x000000070006bc82 */ /* 0x000fe40008000000 */
[----:B------:R-:W2:Y:S02]  /*5190*/  @!UP3 LDCU UR4, c[0x0][0xb20] ;  /* 0x00016400ff04b7ac */ /* 0x000ea40008000800 */
[----:B--2---:R-:W-:Y:S04]  /*51a0*/  @!UP3 USHF.R.U32.HI UR6, URZ, UR4, UR6 ;  /* 0x00000004ff06b299 */ /* 0x004fe80008011606 */
[----:B------:R-:W-:Y:S04]  /*51b0*/  @!UP3 USEL UR6, UR13, UR6, !UP0 ;  /* 0x000000060d06b287 */ /* 0x000fe8000c000000 */
[----:B------:R-:W-:Y:S02]  /*51c0*/  @!UP3 UIADD3 UR4, UPT, UPT, -UR8, UR6, URZ ;  /* 0x000000060804b290 */ /* 0x000fe4000fffe1ff */
[----:B------:R-:W-:Y:S02]  /*51d0*/  @!UP3 UIADD3 UR6, UPT, UPT, UR8, -UR6, URZ ;  /* 0x800000060806b290 */ /* 0x000fe4000fffe0ff */
[----:B------:R-:W-:Y:S02]  /*51e0*/  @!UP3 UIMAD UR14, UR4, UR5, UR14 ;  /* 0x00000005040eb2a4 */ /* 0x000fe4000f8e020e */
[----:B------:R-:W-:Y:S01]  /*51f0*/  @!UP3 UIMAD UR13, UR6, UR10, UR13 ;  /* 0x0000000a060db2a4 */ /* 0x000fe2000f8e020d */
[----:B------:R-:W-:Y:S11]  /*5200*/  BRA.U UP4, `(.L_x_94) ;  /* 0x0000000104107547 */ /* 0x000ff6000b800000 */
[----:B------:R-:W-:Y:S04]  /*5210*/  MOV R2, UR50 ;  /* 0x0000003200027c02 */ /* 0x000fe80008000f00 */
[----:B------:R-:W-:Y:S04]  /*5220*/  SHF.L.U32 R2, R2, 0x1f, RZ ;  /* 0x0000001f02027819 */ /* 0x000fe800000006ff */
[----:B------:R-:W2:Y:S02]  /*5230*/  SYNCS.PHASECHK.TRANS64.TRYWAIT P1, [UR21+0xd8], R2 ;  /* 0x0000d802ff0075a7 */ /* 0x000ea40008021115 */
[----:B--2---:R-:W-:Y:S05]  /*5240*/  @!P1 BRA `(.L_x_95) ;  /* 0x0000004000d49947 */ /* 0x004fea0003800000 */
.L_x_94:
[----:B------:R-:W-:Y:S05]  /*5250*/  BRA.U !UP6, `(.L_x_96) ;  /* 0x000000010e387547 */ /* 0x000fea000b800000 */
[----:B------:R-:W-:Y:S01]  /*5260*/  UPLOP3.LUT UP1, UPT, UPT, UPT, UP5, 0x80, 0x8 ;  /* 0x000000000008789c */ /* 0x000fe20003f2f050 */
[----:B-1----:R-:W-:Y:S01]  /*5270*/  HFMA2 R0, -RZ, RZ, 0, 5.9604644775390625e-08 ;  /* 0x00000001ff007431 */ /* 0x002fe200000001ff */
[----:B------:R-:W1:Y:S01]  /*5280*/  LDCU.64 UR8, c[0x0][0x358] ;  /* 0x00006b00ff0877ac */ /* 0x000e620008000a00 */
[----:B------:R-:W-:Y:S03]  /*5290*/  IMAD.MOV.U32 R26, RZ, RZ, 0x1 ;  /* 0x00000001ff1a7424 */ /* 0x000fe600078e00ff */
[----:B------:R-:W-:Y:S05]  /*52a0*/  PLOP3.LUT P1, PT, PT, PT, UP1, 0x80, 0x8 ;  /* 0x000000000008781c */ /* 0x000fea0003f2f018 */
[----:B------:R-:W2:Y:S01]  /*52b0*/  @UP1 LDCU.64 UR4, c[0x0][0x888] ;  /* 0x00011100ff0417ac */ /* 0x000ea20008000a00 */
[----:B------:R-:W-:Y:S07]  /*52c0*/  @UP1 UIMAD UR6, UR36, UR30, URZ ;  /* 0x0000001e240612a4 */ /* 0x000fee000f8e02ff */
[----:B------:R-:W-:Y:S01]  /*52d0*/  @!P1 PRMT R26, R0, 0x7610, R26 ;  /* 0x00007610001a9816 */ /* 0x000fe2000000001a */
[----:B--2---:R-:W-:Y:S06]  /*52e0*/  @UP1 UIMAD.WIDE UR4, UR6, 0x4, UR4 ;  /* 0x00000004060418a5 */ /* 0x004fec000f8e0204 */
[----:B------:R-:W-:Y:S01]  /*52f0*/  IMAD.U32 R6, RZ, RZ, UR4 ;  /* 0x00000004ff067e24 */ /* 0x000fe2000f8e00ff */
[----:B------:R-:W-:Y:S04]  /*5300*/  MOV R7, UR5 ;  /* 0x0000000500077c02 */ /* 0x000fe80008000f00 */
[----:B------:R-:W2:Y:S01]  /*5310*/  @!UP1 LDCU UR4, c[0x0][0x880] ;  /* 0x00011000ff0497ac */ /* 0x000ea20008000800 */
[----:B-1---5:R4:W5:Y:S02]  /*5320*/  @P1 LDG.E R27, desc[UR8][R6.64] ;  /* 0x00000008061b1981 */ /* 0x022964000c1e1900 */
[----:B--2-4-:R-:W-:Y:S07]  /*5330*/  @!P1 IMAD.U32 R27, RZ, RZ, UR4 ;  /* 0x00000004ff1b9e24 */ /* 0x014fee000f8e00ff */
.L_x_96:
[----:B-----5:R-:W-:Y:S01]  /*5340*/  @!P0 FSETP.EQ.AND P2, PT, R27, RZ, PT ;  /* 0x000000ff1b00820b */ /* 0x020fe20003f42000 */
[----:B------:R-:W-:Y:S01]  /*5350*/  @!UPT UIADD3 URZ, UPT, UPT, URZ, URZ, URZ ;  /* 0x000000fffffff290 */ /* 0x000fe2000fffe0ff */
[----:B------:R-:W-:Y:S11]  /*5360*/  @!P0 BRA `(.L_x_97) ;  /* 0x0000000000148947 */ /* 0x000ff60003800000 */
[----:B------:R-:W-:Y:S02]  /*5370*/  LOP3.LUT P0, RZ, R26, 0xff, RZ, 0xc0, !PT ;  /* 0x000000ff1aff7812 */ /* 0x000fe4000780c0ff */
[----:B------:R-:W-:Y:S04]  /*5380*/  PLOP3.LUT P2, PT, PT, PT, UP1, 0x80, 0x8 ;  /* 0x000000000008781c */ /* 0x000fe80003f4f018 */
[----:B------:R-:W-:Y:S07]  /*5390*/  PLOP3.LUT P2, PT, P2, PT, PT, 0x8, 0x80 ;  /* 0x000000000080781c */ /* 0x000fee000174e170 */
[----:B------:R-:W-:Y:S11]  /*53a0*/  @P0 FSETP.EQ.AND P2, PT, R27, RZ, PT ;  /* 0x000000ff1b00020b */ /* 0x000ff60003f42000 */
[----:B------:R-:W-:Y:S02]  /*53b0*/  @!UPT UIADD3 URZ, UPT, UPT, URZ, URZ, URZ ;  /* 0x000000fffffff290 */ /* 0x000fe4000fffe0ff */
.L_x_97:
[----:B------:R-:W2:Y:S01]  /*53c0*/  SYNCS.PHASECHK.TRANS64.TRYWAIT P0, [UR21+0xb0], R4 ;  /* 0x0000b004ff0075a7 */ /* 0x000ea20008001115 */
[----:B------:R-:W-:Y:S04]  /*53d0*/  ELECT P1, URZ, PT ;  /* 0x0000000000ff782f */ /* 0x000fe80003820000 */
[----:B------:R-:W-:Y:S01]  /*53e0*/  PLOP3.LUT P1, PT, P2, P1, PT, 0xf2, 0x2f ;  /* 0x00000000002f781c */ /* 0x000fe20001723e72 */
[----:B------:R-:W-:Y:S01]  /*53f0*/  @!UPT UIADD3 URZ, UPT, UPT, URZ, URZ, URZ ;  /* 0x000000fffffff290 */ /* 0x000fe2000fffe0ff */
[----:B--2---:R-:W-:Y:S11]  /*5400*/  @!P0 BRA `(.L_x_98) ;  /* 0x00000040007c8947 */ /* 0x004ff60003800000 */
.L_x_198:
[----:B-1----:R-:W-:Y:S01]  /*5410*/  @!P1 IADD3 R2, P0, PT, R12, 0x580, RZ ;  /* 0x000005800c029810 */ /* 0x002fe20007f1e0ff */
[----:B------:R-:W-:Y:S01]  /*5420*/  VOTEU.ALL UP0, P1 ;  /* 0x0000000000ff7886 */ /* 0x000fe20000800000 */
[----:B------:R-:W-:Y:S01]  /*5430*/  UMOV UR6, 0x0 ;  /* 0x0000000000067882 */ /* 0x000fe20000000000 */
[----:B------:R-:W-:Y:S01]  /*5440*/  UMOV UR7, 0x10000000 ;  /* 0x1000000000077882 */ /* 0x000fe20000000000 */
[----:B------:R-:W-:Y:S01]  /*5450*/  @!P1 R2UR UR5, R2 ;  /* 0x00000000020592ca */ /* 0x000fe200000e0000 */
[----:B------:R-:W-:Y:S01]  /*5460*/  @!P1 IMAD.X R0, RZ, RZ, R13, P0 ;  /* 0x000000ffff009224 */ /* 0x000fe200000e060d */
[----:B------:R-:W-:Y:S01]  /*5470*/  @!UP0 UIADD3 UR32, UPT, UPT, UR21, 0x200, URZ ;  /* 0x0000020015208890 */ /* 0x000fe2000fffe0ff */
[----:B------:R-:W-:Y:S03]  /*5480*/  VOTEU.ALL UP0, P1 ;  /* 0x0000000000ff7886 */ /* 0x000fe60000800000 */
[----:B------:R-:W-:Y:S01]  /*5490*/  @!P1 R2UR UR4, R0 ;  /* 0x00000000000492ca */ /* 0x000fe200000e0000 */
[----:B------:R-:W-:Y:S06]  /*54a0*/  @!P1 IMAD.MOV.U32 R0, RZ, RZ, 0x2000 ;  /* 0x00002000ff009424 */ /* 0x000fec00078e00ff */
[----:B------:R-:W-:Y:S06]  /*54b0*/  IMAD.U32 R6, RZ, RZ, UR5 ;  /* 0x00000005ff067e24 */ /* 0x000fec000f8e00ff */
[----:B------:R-:W-:Y:S01]  /*54c0*/  IMAD.U32 R7, RZ, RZ, UR4 ;  /* 0x00000004ff077e24 */ /* 0x000fe2000f8e00ff */
[----:B------:R-:W-:Y:S04]  /*54d0*/  @!P1 R2UR UR4, R6 ;  /* 0x00000000060492ca */ /* 0x000fe800000e0000 */
[----:B------:R-:W-:Y:S11]  /*54e0*/  @!P1 R2UR UR5, R7 ;  /* 0x00000000070592ca */ /* 0x000ff600000e0000 */
[----:B------:R-:W-:Y:S02]  /*54f0*/  @!UPT UIADD3 URZ, UPT, UPT, URZ, URZ, URZ ;  /* 0x000000fffffff290 */ /* 0x000fe4000fffe0ff */
[----:B------:R1:W-:Y:S01]  /*5500*/  @!UP0 UTMALDG.3D [UR32], [UR4], desc[UR6] ;  /* 0x00000620040085b4 */ /* 0x0003e20008011000 */
[----:B------:R1:W-:Y:S01]  /*5510*/  @!P1 SYNCS.ARRIVE.TRANS64.RED.A0TR RZ, [UR21+0x90], R0 ;  /* 0x00009000ffff99a7 */ /* 0x0003e20008300415 */
[----:B------:R-:W-:Y:S01]  /*5520*/  SYNCS.ARRIVE.TRANS64.RED.A1T0 RZ, [UR43], RZ ;  /* 0x000000ffffff79a7 */ /* 0x000fe2000810042b */
[----:B------:R-:W2:Y:S02]  /*5530*/  SYNCS.PHASECHK.TRANS64.TRYWAIT P0, [UR21+0xb8], R4 ;  /* 0x0000b804ff0075a7 */ /* 0x000ea40008001115 */
[----:B-12---:R-:W-:Y:S05]  /*5540*/  @!P0 BRA `(.L_x_99) ;  /* 0x0000004000448947 */ /* 0x006fea0003800000 */
.L_x_200:
[----:B------:R-:W-:Y:S01]  /*5550*/  @!P1 IADD3 R2, P0, PT, R12, 0x580, RZ ;  /* 0x000005800c029810 */ /* 0x000fe20007f1e0ff */
[----:B------:R-:W-:Y:S01]  /*5560*/  VOTEU.ALL UP0, P1 ;  /* 0x0000000000ff7886 */ /* 0x000fe20000800000 */
[----:B------:R-:W-:Y:S01]  /*5570*/  UMOV UR6, 0x0 ;  /* 0x0000000000067882 */ /* 0x000fe20000000000 */
[----:B------:R-:W-:Y:S01]  /*5580*/  UMOV UR7, 0x10000000 ;  /* 0x1000000000077882 */ /* 0x000fe20000000000 */
[----:B------:R-:W-:Y:S01]  /*5590*/  @!P1 R2UR UR5, R2 ;  /* 0x00000000020592ca */ /* 0x000fe200000e0000 */
[----:B-1----:R-:W-:Y:S01]  /*55a0*/  @!P1 IMAD.X R0, RZ, RZ, R13, P0 ;  /* 0x000000ffff009224 */ /* 0x002fe200000e060d */
[----:B------:R-:W-:Y:S02]  /*55b0*/  @!UP0 UIADD3 UR26, UPT, UPT, UR34, 0x10, URZ ;  /* 0x00000010221a8890 */ /* 0x000fe4000fffe0ff */
[----:B------:R-:W-:Y:S02]  /*55c0*/  @!UP0 UIADD3 UR24, UPT, UPT, UR21, 0x2200, URZ ;  /* 0x0000220015188890 */ /* 0x000fe4000fffe0ff */
[----:B------:R-:W-:Y:S01]  /*55d0*/  @!P1 R2UR UR4, R0 ;  /* 0x00000000000492ca */ /* 0x000fe200000e0000 */
[----:B------:R-:W-:Y:S01]  /*55e0*/  VOTEU.ALL UP0, P1 ;  /* 0x0000000000ff7886 */ /* 0x000fe20000800000 */
[----:B------:R-:W-:Y:S01]  /*55f0*/  @!P1 IMAD.MOV.U32 R0, RZ, RZ, 0x2000 ;  /* 0x00002000ff009424 */ /* 0x000fe200078e00ff */
[----:B------:R-:W-:Y:S01]  /*5600*/  UMOV UR27, UR35 ;  /* 0x00000023001b7c82 */ /* 0x000fe20008000000 */
[----:B------:R-:W-:Y:S03]  /*5610*/  UMOV UR28, UR36 ;  /* 0x00000024001c7c82 */ /* 0x000fe60008000000 */
        /* <DEDUP_REMOVED lines=10> */
.L_x_202:
[----:B------:R-:W-:Y:S01]  /*56c0*/  @!P1 IADD3 R2, P0, PT, R12, 0x580, RZ ;  /* 0x000005800c029810 */ /* 0x000fe20007f1e0ff */
[----:B------:R-:W-:Y:S01]  /*56d0*/  VOTEU.ALL UP0, P1 ;  /* 0x0000000000ff7886 */ /* 0x000fe20000800000 */
[----:B------:R-:W-:Y:S01]  /*56e0*/  UMOV UR6, 0x0 ;  /* 0x0000000000067882 */ /* 0x000fe20000000000 */
[----:B------:R-:W-:Y:S01]  /*56f0*/  UMOV UR7, 0x10000000 ;  /* 0x1000000000077882 */ /* 0x000fe20000000000 */
[----:B------:R-:W-:Y:S01]  /*5700*/  @!P1 R2UR UR5, R2 ;  /* 0x00000000020592ca */ /* 0x000fe200000e0000 */
[----:B-1----:R-:W-:Y:S01]  /*5710*/  @!P1 IMAD.X R0, RZ, RZ, R13, P0 ;  /* 0x000000ffff009224 */ /* 0x002fe200000e060d */
[----:B------:R-:W-:Y:S01]  /*5720*/  @!UP0 UIADD3 UR18, UPT, UPT, UR34, 0x20, URZ ;  /* 0x0000002022128890 */ /* 0x000fe2000fffe0ff */
[----:B------:R-:W-:Y:S01]  /*5730*/  VIADD R10, R10, 0x1 ;  /* 0x000000010a0a7836 */ /* 0x000fe20000000000 */
        /* <DEDUP_REMOVED lines=16> */
.L_x_204:
[----:B------:R-:W-:Y:S01]  /*5840*/  @!P1 IADD3 R2, P0, PT, R12, 0x580, RZ ;  /* 0x000005800c029810 */ /* 0x000fe20007f1e0ff */
[----:B------:R-:W-:Y:S01]  /*5850*/  VOTEU.ALL UP0, P1 ;  /* 0x0000000000ff7886 */ /* 0x000fe20000800000 */
[----:B------:R-:W-:Y:S01]  /*5860*/  UMOV UR6, 0x0 ;  /* 0x0000000000067882 */ /* 0x000fe20000000000 */
[----:B------:R-:W-:Y:S01]  /*5870*/  UMOV UR7, 0x10000000 ;  /* 0x1000000000077882 */ /* 0x000fe20000000000 */
[----:B------:R-:W-:Y:S01]  /*5880*/  @!P1 R2UR UR5, R2 ;  /* 0x00000000020592ca */ /* 0x000fe200000e0000 */
[----:B-1----:R-:W-:Y:S01]  /*5890*/  @!P1 IMAD.X R0, RZ, RZ, R13, P0 ;  /* 0x000000ffff009224 */ /* 0x002fe200000e060d */
[----:B------:R-:W-:Y:S01]  /*58a0*/  @!UP0 UIADD3 UR10, UPT, UPT, UR34, 0x30, URZ ;  /* 0x00000030220a8890 */ /* 0x000fe2000fffe0ff */
[----:B------:R-:W-:Y:S01]  /*58b0*/  R2UR UR18, R53 ;  /* 0x00000000351272ca */ /* 0x000fe200000e0000 */
[----:B------:R-:W-:Y:S01]  /*58c0*/  @!UP0 UIADD3 UR8, UPT, UPT, UR21, 0x6200, URZ ;  /* 0x0000620015088890 */ /* 0x000fe2000fffe0ff */
[----:B------:R-:W-:Y:S01]  /*58d0*/  R2UR UR16, R54 ;  /* 0x00000000361072ca */ /* 0x000fe200000e0000 */
[----:B------:R-:W-:Y:S01]  /*58e0*/  @!UP0 UIADD3 UR9, UPT, UPT, UR21, 0xa8, URZ ;  /* 0x000000a815098890 */ /* 0x000fe2000fffe0ff */
[----:B------:R-:W-:Y:S01]  /*58f0*/  @!P1 R2UR UR4, R0 ;  /* 0x00000000000492ca */ /* 0x000fe200000e0000 */
[----:B------:R-:W-:Y:S01]  /*5900*/  VOTEU.ALL UP0, P1 ;  /* 0x0000000000ff7886 */ /* 0x000fe20000800000 */
[----:B------:R-:W-:Y:S01]  /*5910*/  UMOV UR11, UR35 ;  /* 0x00000023000b7c82 */ /* 0x000fe20008000000 */
[----:B------:R-:W-:Y:S01]  /*5920*/  UMOV UR12, UR36 ;  /* 0x00000024000c7c82 */ /* 0x000fe20008000000 */
[C---:B------:R-:W-:Y:S01]  /*5930*/  ISETP.NE.AND P0, PT, R10.reuse, 0x2, PT ;  /* 0x000000020a00780c */ /* 0x040fe20003f05270 */
[----:B------:R-:W-:Y:S01]  /*5940*/  UMOV UR36, UR29 ;  /* 0x0000001d00247c82 */ /* 0x000fe20008000000 */
[----:B------:R-:W-:Y:S01]  /*5950*/  IMAD.U32 R4, RZ, RZ, UR5 ;  /* 0x00000005ff047e24 */ /* 0x000fe2000f8e00ff */
[----:B------:R-:W-:Y:S01]  /*5960*/  LOP3.LUT R11, R11, 0x1, RZ, 0x3c, !PT ;  /* 0x000000010b0b7812 */ /* 0x000fe200078e3cff */
[----:B------:R-:W-:Y:S01]  /*5970*/  UPLOP3.LUT UP4, UPT, UPT, UPT, UPT, 0x80, 0x8 ;  /* 0x000000000008789c */ /* 0x000fe20003f8f070 */
[----:B------:R-:W-:Y:S01]  /*5980*/  SEL R0, RZ, 0x1, P0 ;  /* 0x00000001ff007807 */ /* 0x000fe20000000000 */
[----:B------:R-:W-:Y:S01]  /*5990*/  UIADD3 UR34, UPT, UPT, UR13, UR18, URZ ;  /* 0x000000120d227290 */ /* 0x000fe2000fffe0ff */
[----:B------:R-:W-:Y:S01]  /*59a0*/  SEL R10, R10, RZ, P0 ;  /* 0x000000ff0a0a7207 */ /* 0x000fe20000000000 */
[----:B------:R-:W-:Y:S01]  /*59b0*/  UIADD3 UR35, UPT, UPT, UR14, UR16, URZ ;  /* 0x000000100e237290 */ /* 0x000fe2000fffe0ff */
[----:B------:R-:W-:Y:S01]  /*59c0*/  IMAD.U32 R5, RZ, RZ, UR4 ;  /* 0x00000004ff057e24 */ /* 0x000fe2000f8e00ff */
[----:B------:R-:W-:Y:S02]  /*59d0*/  @!P1 R2UR UR4, R4 ;  /* 0x00000000040492ca */ /* 0x000fe400000e0000 */
[----:B------:R-:W-:Y:S02]  /*59e0*/  LOP3.LUT R9, R9, R0, RZ, 0x3c, !PT ;  /* 0x0000000009097212 */ /* 0x000fe400078e3cff */
[----:B------:R-:W-:Y:S11]  /*59f0*/  @!P1 R2UR UR5, R5 ;  /* 0x00000000050592ca */ /* 0x000ff600000e0000 */
[----:B------:R-:W-:Y:S02]  /*5a00*/  @!UPT UIADD3 URZ, UPT, UPT, URZ, URZ, URZ ;  /* 0x000000fffffff290 */ /* 0x000fe4000fffe0ff */
[----:B------:R1:W-:Y:S01]  /*5a10*/  @!UP0 UTMALDG.3D [UR8], [UR4], desc[UR6] ;  /* 0x00000608040085b4 */ /* 0x0003e20008011000 */
[----:B------:R1:W-:Y:S01]  /*5a20*/  @!P1 SYNCS.ARRIVE.TRANS64.RED.A0TR RZ, [UR21+0xa8], R3 ;  /* 0x0000a803ffff99a7 */ /* 0x0003e20008300415 */
[----:B------:R-:W-:Y:S01]  /*5a30*/  SYNCS.ARRIVE.TRANS64.RED.A1T0 RZ, [UR39], RZ ;  /* 0x000000ffffff79a7 */ /* 0x000fe20008100427 */
[----:B------:R-:W-:Y:S05]  /*5a40*/  BRA.U UP2, `(.L_x_102) ;  /* 0xfffffff102587547 */ /* 0x000fea000b83ffff */
[----:B------:R-:W-:-:S04]  /*5a50*/  SHF.L.U32 R2, R11, 0x1f, RZ ;  /* 0x0000001f0b027819 */ /* 0x000fc800000006ff */
[----:B------:R-:W2:Y:S02]  /*5a60*/  SYNCS.PHASECHK.TRANS64.TRYWAIT P0, [UR21+0xb0], R2 ;  /* 0x0000b002ff0075a7 */ /* 0x000ea40008001115 */
[----:B--2---:R-:W-:Y:S05]  /*5a70*/  @!P0 BRA `(.L_x_103) ;  /* 0x0000003c00408947 */ /* 0x004fea0003800000 */
.L_x_206:
[----:B------:R-:W4:Y:S02]  /*5a80*/  SYNCS.PHASECHK.TRANS64.TRYWAIT P0, [UR21+0xb8], R2 ;  /* 0x0000b802ff0075a7 */ /* 0x000f240008001115 */
[----:B----4-:R-:W-:Y:S05]  /*5a90*/  @!P0 BRA `(.L_x_104) ;  /* 0x0000003c00508947 */ /* 0x010fea0003800000 */
.L_x_208:
[----:B------:R-:W4:Y:S02]  /*5aa0*/  SYNCS.PHASECHK.TRANS64.TRYWAIT P0, [UR21+0xc0], R2 ;  /* 0x0000c002ff0075a7 */ /* 0x000f240008001115 */
[----:B----4-:R-:W-:Y:S05]  /*5ab0*/  @!P0 BRA `(.L_x_105) ;  /* 0x0000003c00608947 */ /* 0x010fea0003800000 */
.L_x_210:
[----:B--2---:R-:W-:-:S07]  /*5ac0*/  MOV R0, UR21 ;  /* 0x0000001500007c02 */ /* 0x004fce0008000f00 */
.L_x_106:
[----:B--2---:R-:W-:-:S04]  /*5ad0*/  SHF.L.U32 R2, R11, 0x1f, RZ ;  /* 0x0000001f0b027819 */ /* 0x004fc800000006ff */
[----:B------:R2:W4:Y:S03]  /*5ae0*/  SYNCS.PHASECHK.TRANS64.TRYWAIT P0, [R0+URZ+0xc8], R2 ;  /* 0x0000c802000075a7 */ /* 0x00052600080011ff */
[----:B----4-:R-:W-:Y:S05]  /*5af0*/  @!P0 NANOSLEEP.SYNCS 0x989680 ;  /* 0x009896800000895d */ /* 0x010fea0003900000 */
[----:B------:R-:W4:Y:S02]  /*5b00*/  @!P0 SYNCS.PHASECHK.TRANS64 P0, [R0+URZ+0xc8], R2 ;  /* 0x0000c802000085a7 */ /* 0x000f2400080010ff */
[----:B-1-34-:R-:W-:Y:S05]  /*5b10*/  @P0 EXIT ;  /* 0x000000000000094d */ /* 0x01afea0003800000 */
[----:B------:R-:W-:Y:S05]  /*5b20*/  BRA `(.L_x_106) ;  /* 0xfffffffc00e87947 */ /* 0x000fea000383ffff */
.L_x_91:
[----:B------:R-:W-:-:S06]  /*5b30*/  UISETP.GE.AND UP0, UPT, UR20, 0x4, UPT ;  /* 0x000000041400788c */ /* 0x000fcc000bf06270 */
[----:B------:R-:W-:-:S13]  /*5b40*/  PLOP3.LUT P0, PT, PT, PT, UP0, 0x80, 0x8 ;  /* 0x000000000008781c */ /* 0x000fda0003f0f008 */
[----:B-1----:R-:W-:Y:S05]  /*5b50*/  @!P0 EXIT ;  /* 0x000000000000894d */ /* 0x002fea0003800000 */
[----:B------:R-:W1:Y:S08]  /*5b60*/  S2UR UR4, SR_CgaCtaId ;  /* 0x00000000000479c3 */ /* 0x000e700000008800 */
[----:B------:R-:W-:Y:S01]  /*5b70*/  BAR.SYNC.DEFER_BLOCKING 0x6, 0xa0 ;  /* 0x0182800000007b1d */ /* 0x000fe20000010000 */
[C---:B------:R-:W-:Y:S01]  /*5b80*/  IMAD.SHL.U32 R2, R66.reuse, 0x10, RZ ;  /* 0x0000001042027824 */ /* 0x040fe200078e00ff */
[C---:B------:R-:W-:Y:S01]  /*5b90*/  LOP3.LUT R67, R66.reuse, 0x60, RZ, 0xc0, !PT ;  /* 0x0000006042437812 */ /* 0x040fe200078ec0ff */
[C---:B------:R-:W-:Y:S01]  /*5ba0*/  IMAD.SHL.U32 R65, R66.reuse, 0x2, RZ ;  /* 0x0000000242417824 */ /* 0x040fe200078e00ff */
[C---:B------:R-:W-:Y:S01]  /*5bb0*/  LOP3.LUT R64, R66.reuse, 0x2, RZ, 0xc0, !PT ;  /* 0x0000000242407812 */ /* 0x040fe200078ec0ff */
[----:B------:R-:W-:Y:S01]  /*5bc0*/  IMAD.U32 R23, R66, 0x10000, RZ ;  /* 0x0001000042177824 */ /* 0x000fe200078e00ff */
[----:B------:R-:W-:-:S02]  /*5bd0*/  UMOV UR44, 0x400 ;  /* 0x00000400002c7882 */ /* 0x000fc40000000000 */
[----:B------:R-:W2:Y:S01]  /*5be0*/  LDC.64 R50, c[0x0][0x8b0] ;  /* 0x00022c00ff327b82 */ /* 0x000ea20000000a00 */
[----:B------:R-:W-:Y:S01]  /*5bf0*/  LOP3.LUT R3, R2, 0x60, RZ, 0xc0, !PT ;  /* 0x0000006002037812 */ /* 0x000fe200078ec0ff */
[----:B------:R-:W-:Y:S01]  /*5c00*/  HFMA2 R58, -RZ, RZ, 0, 0 ;  /* 0x00000000ff3a7431 */ /* 0x000fe200000001ff */
[----:B------:R-:W-:Y:S01]  /*5c10*/  LOP3.LUT R66, R66, 0x4, RZ, 0xc0, !PT ;  /* 0x0000000442427812 */ /* 0x000fe200078ec0ff */
[----:B------:R-:W-:Y:S01]  /*5c20*/  IMAD.MOV.U32 R62, RZ, RZ, 0x1 ;  /* 0x00000001ff3e7424 */ /* 0x000fe200078e00ff */
[----:B------:R-:W-:Y:S01]  /*5c30*/  LOP3.LUT R65, R3, 0xc, R65, 0xf8, !PT ;  /* 0x0000000c03417812 */ /* 0x000fe200078ef841 */
[----:B------:R-:W-:Y:S01]  /*5c40*/  IMAD.MOV.U32 R22, RZ, RZ, RZ ;  /* 0x000000ffff167224 */ /* 0x000fe200078e00ff */
[----:B------:R-:W-:Y:S01]  /*5c50*/  LOP3.LUT R23, R23, 0x600000, RZ, 0xc0, !PT ;  /* 0x0060000017177812 */ /* 0x000fe200078ec0ff */
[----:B------:R-:W3:Y:S01]  /*5c60*/  LDC.64 R48, c[0x0][0x8a8] ;  /* 0x00022a00ff307b82 */ /* 0x000ee20000000a00 */
[----:B------:R-:W-:Y:S02]  /*5c70*/  LOP3.LUT R65, R65, 0x790, R2, 0xf8, !PT ;  /* 0x0000079041417812 */ /* 0x000fe400078ef802 */
[----:B------:R-:W-:Y:S01]  /*5c80*/  CS2R R60, SRZ ;  /* 0x00000000003c7805 */ /* 0x000fe2000001ff00 */
[----:B------:R-:W4:Y:S01]  /*5c90*/  LDCU UR59, c[0x0][0x370] ;  /* 0x00006e00ff3b77ac */ /* 0x000f220008000800 */
[----:B------:R-:W2:Y:S01]  /*5ca0*/  LDCU UR43, c[0x0][0xb0c] ;  /* 0x00016180ff2b77ac */ /* 0x000ea20008000800 */
[----:B-1----:R-:W-:Y:S01]  /*5cb0*/  ULEA UR44, UR4, UR44, 0x18 ;  /* 0x0000002c042c7291 */ /* 0x002fe2000f8ec0ff */
[----:B------:R-:W1:Y:S03]  /*5cc0*/  LDCU UR39, c[0x0][0xb30] ;  /* 0x00016600ff2777ac */ /* 0x000e660008000800 */
[----:B------:R-:W-:Y:S01]  /*5cd0*/  UIADD3 UR4, UPT, UPT, UR44, 0x200, URZ ;  /* 0x000002002c047890 */ /* 0x000fe2000fffe0ff */
[----:B------:R-:W1:Y:S04]  /*5ce0*/  LDCU.64 UR56, c[0x0][0x888] ;  /* 0x00011100ff3877ac */ /* 0x000e680008000a00 */
[----:B------:R-:W4:Y:S01]  /*5cf0*/  LDS R0, [UR44+0x190] ;  /* 0x0001902cff007984 */ /* 0x000f220008000800 */
[----:B------:R-:W-:Y:S01]  /*5d00*/  IMAD.U32 R56, RZ, RZ, UR4 ;  /* 0x00000004ff387e24 */ /* 0x000fe2000f8e00ff */
[----:B------:R-:W1:Y:S04]  /*5d10*/  LDCU.64 UR40, c[0x0][0xb28] ;  /* 0x00016500ff2877ac */ /* 0x000e680008000a00 */
[----:B------:R-:W-:Y:S01]  /*5d20*/  LEA R65, R65, R56, 0x2 ;  /* 0x0000003841417211 */ /* 0x000fe200078e10ff */
[----:B------:R-:W1:Y:S04]  /*5d30*/  LDCU.64 UR62, c[0x0][0x890] ;  /* 0x00011200ff3e77ac */ /* 0x000e680008000a00 */
[--C-:B------:R-:W-:Y:S01]  /*5d40*/  IMAD R64, R64, -0x10, R65.reuse ;  /* 0xfffffff040407824 */ /* 0x100fe200078e0241 */
[----:B------:R-:W1:Y:S01]  /*5d50*/  LDCU.128 UR52, c[0x0][0xb10] ;  /* 0x00016200ff3477ac */ /* 0x000e620008000c00 */
[----:B------:R-:W-:Y:S01]  /*5d60*/  IMAD R63, R66, -0x10, R65 ;  /* 0xfffffff0423f7824 */ /* 0x000fe200078e0241 */
[----:B------:R-:W1:Y:S01]  /*5d70*/  LDCU UR58, c[0x0][0x374] ;  /* 0x00006e80ff3a77ac */ /* 0x000e620008000800 */
[----:B------:R-:W-:Y:S01]  /*5d80*/  UMOV UR47, URZ ;  /* 0x000000ff002f7c82 */ /* 0x000fe20008000000 */
[----:B------:R-:W-:Y:S01]  /*5d90*/  UMOV UR46, URZ ;  /* 0x000000ff002e7c82 */ /* 0x000fe20008000000 */
[----:B-1234-:R-:W-:-:S07]  /*5da0*/  IADD3 R23, PT, PT, R0, R23, RZ ;  /* 0x0000001700177210 */ /* 0x01efce0007ffe0ff */
.L_x_150:
[----:B------:R-:W-:Y:S02]  /*5db0*/  LEA R3, R58, UR44, 0x3 ;  /* 0x0000002c3a037c11 */ /* 0x000fe4000f8e18ff */
[----:B------:R-:W-:Y:S02]  /*5dc0*/  SHF.L.U32 R0, R60, 0x1f, RZ ;  /* 0x0000001f3c007819 */ /* 0x000fe400000006ff */
[----:B-1----:R-:W-:Y:S02]  /*5dd0*/  LEA R4, R58, UR44, 0x4 ;  /* 0x0000002c3a047c11 */ /* 0x002fe4000f8e20ff */
[----:B------:R-:W1:Y:S02]  /*5de0*/  SYNCS.PHASECHK.TRANS64.TRYWAIT P0, [R3+URZ+0xe0], R0 ;  /* 0x0000e000030075a7 */ /* 0x000e6400080011ff */
[----:B-12---:R-:W-:Y:S05]  /*5df0*/  @!P0 BRA `(.L_x_107) ;  /* 0x0000003800a88947 */ /* 0x006fea0003800000 */
.L_x_211:
[----:B------:R-:W2:Y:S01]  /*5e00*/  LDS.128 R4, [R4+0x170] ;  /* 0x0001700004047984 */ /* 0x000ea20000000c00 */
[----:B------:R-:W-:Y:S01]  /*5e10*/  UISETP.GE.AND UP0, UPT, UR42, 0x1, UPT ;  /* 0x000000012a00788c */ /* 0x000fe2000bf06270 */
[----:B------:R-:W-:Y:S01]  /*5e20*/  @!PT LDS RZ, [RZ] ;  /* 0x00000000fffff984 */ /* 0x000fe20000000800 */
[----:B------:R-:W-:Y:S01]  /*5e30*/  @!PT LDS RZ, [RZ] ;  /* 0x00000000fffff984 */ /* 0x000fe20000000800 */
[----:B------:R-:W-:Y:S01]  /*5e40*/  @!PT LDS RZ, [RZ] ;  /* 0x00000000fffff984 */ /* 0x000fe20000000800 */
[----:B------:R-:W-:Y:S01]  /*5e50*/  @!PT LDS RZ, [RZ] ;  /* 0x00000000fffff984 */ /* 0x000fe20000000800 */
[----:B------:R3:W-:Y:S06]  /*5e60*/  MEMBAR.ALL.CTA ;  /* 0x0000000000007992 */ /* 0x0007ec0000008000 */
[----:B---3--:R-:W3:Y:S01]  /*5e70*/  FENCE.VIEW.ASYNC.S ;  /* 0x00000000000073c6 */ /* 0x008ee20000000000 */
[----:B--2---:R-:W-:Y:S11]  /*5e80*/  LOP3.LUT P0, RZ, R6, 0x1, RZ, 0xc0, !PT ;  /* 0x0000000106ff7812 */ /* 0x004ff6000780c0ff */
[----:B------:R-:W-:Y:S02]  /*5e90*/  @!UPT UIADD3 URZ, UPT, UPT, URZ, URZ, URZ ;  /* 0x000000fffffff290 */ /* 0x000fe4000fffe0ff */
[----:B---3--:R-:W-:Y:S01]  /*5ea0*/  VOTEU.ANY UP1, P0 ;  /* 0x0000000000ff7886 */ /* 0x008fe20000020100 */
[----:B------:R-:W-:Y:S01]  /*5eb0*/  PLOP3.LUT P0, PT, PT, PT, UP1, 0x80, 0x8 ;  /* 0x000000000008781c */ /* 0x000fe20003f0f018 */
[----:B------:R-:W-:Y:S11]  /*5ec0*/  UP2UR UR61, UPR, URZ, 0x2 ;  /* 0x00000002ff3d7883 */ /* 0x000ff60008000000 */
[----:B------:R-:W-:Y:S01]  /*5ed0*/  @!UPT UIADD3 URZ, UPT, UPT, URZ, URZ, URZ ;  /* 0x000000fffffff290 */ /* 0x000fe2000fffe0ff */
        /* <DEDUP_REMOVED lines=13> */
[----:B------:R-:W2:Y:S01]  /*5fb0*/  LDCU UR12, c[0x0][0xb20] ;  /* 0x00016400ff0c77ac */ /* 0x000ea20008000800 */
[----:B------:R-:W-:Y:S02]  /*5fc0*/  UIMAD.WIDE.U32 UR4, UR58, UR55, URZ ;  /* 0x000000373a0472a5 */ /* 0x000fe4000f8e00ff */
[----:B------:R-:W-:Y:S02]  /*5fd0*/  UIMAD.WIDE.U32 UR6, UR59, UR52, URZ ;  /* 0x000000343b0672a5 */ /* 0x000fe4000f8e00ff */
[----:B------:R-:W-:Y:S02]  /*5fe0*/  UISETP.NE.AND UP0, UPT, UR54, 0x1, UPT ;  /* 0x000000013600788c */ /* 0x000fe4000bf05270 */
[----:B------:R-:W-:Y:S02]  /*5ff0*/  UIMAD.WIDE.U32 UR8, UR37, UR55, URZ ;  /* 0x00000037250872a5 */ /* 0x000fe4000f8e00ff */
[----:B------:R-:W-:Y:S02]  /*6000*/  UIMAD.WIDE.U32 UR10, UR38, UR52, URZ ;  /* 0x00000034260a72a5 */ /* 0x000fe4000f8e00ff */
[----:B------:R-:W-:Y:S02]  /*6010*/  UISETP.NE.AND UP1, UPT, UR43, 0x1, UPT ;  /* 0x000000012b00788c */ /* 0x000fe4000bf25270 */
[----:B------:R-:W-:Y:S01]  /*6020*/  UISETP.NE.AND UP2, UPT, UR42, 0x1, UPT ;  /* 0x000000012a00788c */ /* 0x000fe2000bf45270 */
[----:B------:R-:W-:Y:S02]  /*6030*/  UMOV UR4, UR5 ;  /* 0x0000000500047c82 */ /* 0x000fe40008000000 */
[----:B--2---:R-:W-:Y:S03]  /*6040*/  USHF.R.U32.HI UR5, URZ, UR12, UR4 ;  /* 0x0000000cff057299 */ /* 0x004fe60008011604 */
[----:B------:R-:W-:Y:S02]  /*6050*/  UMOV UR4, UR7 ;  /* 0x0000000700047c82 */ /* 0x000fe40008000000 */
[----:B------:R-:W-:Y:S02]  /*6060*/  USHF.R.U32.HI UR7, URZ, UR53, UR4 ;  /* 0x00000035ff077299 */ /* 0x000fe40008011604 */
[----:B------:R-:W-:Y:S02]  /*6070*/  USEL UR4, UR58, UR5, !UP0 ;  /* 0x000000053a047287 */ /* 0x000fe4000c000000 */
[----:B------:R-:W-:Y:S01]  /*6080*/  USEL UR7, UR59, UR7, !UP1 ;  /* 0x000000073b077287 */ /* 0x000fe2000c800000 */
[----:B------:R-:W-:Y:S01]  /*6090*/  UMOV UR5, UR9 ;  /* 0x0000000900057c82 */ /* 0x000fe20008000000 */
[----:B------:R-:W-:Y:S02]  /*60a0*/  UIMAD.WIDE.U32 UR8, UR4, UR40, URZ ;  /* 0x00000028040872a5 */ /* 0x000fe4000f8e00ff */
[----:B------:R-:W-:Y:S03]  /*60b0*/  USHF.R.U32.HI UR6, URZ, UR12, UR5 ;  /* 0x0000000cff067299 */ /* 0x000fe60008011605 */
[----:B------:R-:W-:Y:S01]  /*60c0*/  UMOV UR5, UR11 ;  /* 0x0000000b00057c82 */ /* 0x000fe20008000000 */
[----:B------:R-:W-:Y:S02]  /*60d0*/  UIMAD.WIDE.U32 UR10, UR7, UR40, URZ ;  /* 0x00000028070a72a5 */ /* 0x000fe4000f8e00ff */
[----:B------:R-:W-:Y:S02]  /*60e0*/  USHF.R.U32.HI UR12, URZ, UR53, UR5 ;  /* 0x00000035ff0c7299 */ /* 0x000fe40008011605 */
[----:B------:R-:W-:Y:S01]  /*60f0*/  USEL UR6, UR37, UR6, !UP0 ;  /* 0x0000000625067287 */ /* 0x000fe2000c000000 */
[----:B------:R-:W-:Y:S02]  /*6100*/  UMOV UR5, UR9 ;  /* 0x0000000900057c82 */ /* 0x000fe40008000000 */
[----:B------:R-:W-:Y:S01]  /*6110*/  UMOV UR10, UR11 ;  /* 0x0000000b000a7c82 */ /* 0x000fe20008000000 */
[----:B------:R-:W-:Y:S02]  /*6120*/  @UP2 USHF.R.U32.HI UR4, URZ, UR41, UR5 ;  /* 0x00000029ff042299 */ /* 0x000fe40008011605 */
[----:B------:R-:W-:Y:S02]  /*6130*/  @UP2 USHF.R.U32.HI UR7, URZ, UR41, UR10 ;  /* 0x00000029ff072299 */ /* 0x000fe4000801160a */
[----:B------:R-:W-:Y:S02]  /*6140*/  UIMAD UR4, UR42, UR4, URZ ;  /* 0x000000042a0472a4 */ /* 0x000fe4000f8e02ff */
[----:B------:R-:W-:Y:S02]  /*6150*/  UIMAD.WIDE.U32 UR10, UR6, UR40, URZ ;  /* 0x00000028060a72a5 */ /* 0x000fe4000f8e00ff */
[----:B------:R-:W-:Y:S02]  /*6160*/  USEL UR5, UR38, UR12, !UP1 ;  /* 0x0000000c26057287 */ /* 0x000fe4000c800000 */
[----:B------:R-:W-:Y:S02]  /*6170*/  UIMAD UR8, UR42, UR7, URZ ;  /* 0x000000072a0872a4 */ /* 0x000fe4000f8e02ff */
[----:B------:R-:W-:Y:S03]  /*6180*/  UISETP.GE.AND UP0, UPT, UR6, UR4, UPT ;  /* 0x000000040600728c */ /* 0x000fe6000bf06270 */
[----:B------:R-:W-:Y:S01]  /*6190*/  UMOV UR4, UR11 ;  /* 0x0000000b00047c82 */ /* 0x000fe20008000000 */
[----:B------:R-:W-:Y:S02]  /*61a0*/  UISETP.GE.OR UP0, UPT, UR5, UR8, UP0 ;  /* 0x000000080500728c */ /* 0x000fe40008706670 */
[----:B------:R-:W-:Y:S02]  /*61b0*/  USHF.R.U32.HI UR4, URZ, UR41, UR4 ;  /* 0x00000029ff047299 */ /* 0x000fe40008011604 */
[----:B------:R-:W-:Y:S02]  /*61c0*/  UIMAD.WIDE.U32 UR8, UR5, UR40, URZ ;  /* 0x00000028050872a5 */ /* 0x000fe4000f8e00ff */
[----:B------:R-:W-:Y:S02]  /*61d0*/  USEL UR11, UR6, UR4, !UP2 ;  /* 0x00000004060b7287 */ /* 0x000fe4000d000000 */
[----:B------:R-:W-:Y:S02]  /*61e0*/  UIADD3 UR8, UPT, UPT, -UR5, URZ, URZ ;  /* 0x000000ff05087290 */ /* 0x000fe4000fffe1ff */
[----:B------:R-:W-:Y:S01]  /*61f0*/  UIADD3 UR10, UPT, UPT, -UR11, URZ, URZ ;  /* 0x000000ff0b0a7290 */ /* 0x000fe2000fffe1ff */
[----:B------:R-:W-:Y:S01]  /*6200*/  @!UP0 UMOV UR4, UR9 ;  /* 0x0000000900048c82 */ /* 0x000fe20008000000 */
[----:B------:R-:W-:Y:S02]  /*6210*/  UIADD3 UR9, UPT, UPT, -UR6, URZ, URZ ;  /* 0x000000ff06097290 */ /* 0x000fe4000fffe1ff */
[----:B------:R-:W-:Y:S02]  /*6220*/  @!UP0 USHF.R.U32.HI UR4, URZ, UR41, UR4 ;  /* 0x00000029ff048299 */ /* 0x000fe40008011604 */
[----:B------:R-:W-:Y:S02]  /*6230*/  UIMAD UR10, UR42, UR10, UR6 ;  /* 0x0000000a2a0a72a4 */ /* 0x000fe4000f8e0206 */
[----:B------:R-:W-:Y:S04]  /*6240*/  @!UP0 USEL UR4, UR5, UR4, !UP2 ;  /* 0x0000000405048287 */ /* 0x000fe8000d000000 */
[----:B------:R-:W-:Y:S02]  /*6250*/  @!UP0 UIMAD UR10, UR7, UR10, UR4 ;  /* 0x0000000a070a82a4 */ /* 0x000fe4000f8e0204 */
[----:B------:R-:W-:Y:S02]  /*6260*/  @!UP0 UIADD3 UR11, UPT, UPT, UR11, -UR4, URZ ;  /* 0x800000040b0b8290 */ /* 0x000fe4000fffe0ff */
[----:B------:R-:W-:Y:S02]  /*6270*/  UIMAD UR7, UR43, UR8, UR38 ;  /* 0x000000082b0772a4 */ /* 0x000fe4000f8e0226 */
[----:B------:R-:W-:Y:S02]  /*6280*/  @!UP0 UIMAD UR6, UR11, UR42, UR5 ;  /* 0x0000002a0b0682a4 */ /* 0x000fe4000f8e0205 */
[----:B------:R-:W-:Y:S01]  /*6290*/  UIMAD UR4, UR54, UR9, UR37 ;  /* 0x00000009360472a4 */ /* 0x000fe2000f8e0225 */
[----:B------:R-:W-:Y:S02]  /*62a0*/  @!UP0 UMOV UR5, UR10 ;  /* 0x0000000a00058c82 */ /* 0x000fe40008000000 */
[----:B------:R-:W-:Y:S02]  /*62b0*/  UIMAD UR38, UR5, UR43, UR7 ;  /* 0x0000002b052672a4 */ /* 0x000fe4000f8e0207 */
[----:B------:R-:W-:Y:S11]  /*62c0*/  UIMAD UR37, UR6, UR54, UR4 ;  /* 0x00000036062572a4 */ /* 0x000ff6000f8e0204 */
[----:B------:R-:W-:Y:S01]  /*62d0*/  @!UPT UIADD3 URZ, UPT, UPT, URZ, URZ, URZ ;  /* 0x000000fffffff290 */ /* 0x000fe2000fffe0ff */
.L_x_108:
[----:B------:R-:W-:Y:S01]  /*62e0*/  UISETP.NE.AND UP0, UPT, UR39, 0x1, UPT ;  /* 0x000000012700788c */ /* 0x000fe2000bf05270 */
[----:B------:R-:W-:Y:S01]  /*62f0*/  LOP3.LUT P0, RZ, R56, 0x1b0, RZ, 0xc0, !PT ;  /* 0x000001b038ff7812 */ /* 0x000fe2000780c0ff */
[----:B------:R-:W-:Y:S01]  /*6300*/  USHF.L.U32 UR50, UR35, 0x7, URZ ;  /* 0x0000000723327899 */ /* 0x000fe200080006ff */
[----:B------:R-:W-:Y:S01]  /*6310*/  BSSY.RECONVERGENT B6, `(.L_x_109) ;  /* 0x0000034000067945 */ /* 0x000fe20003800200 */
[----:B------:R-:W-:Y:S01]  /*6320*/  USHF.L.U32 UR49, UR34, 0x6, URZ ;  /* 0x0000000622317899 */ /* 0x000fe200080006ff */
[----:B------:R-:W-:Y:S06]  /*6330*/  IADD3 R58, PT, PT, R58, 0x1, RZ ;  /* 0x000000013a3a7810 */ /* 0x000fec0007ffe0ff */
[----:B------:R-:W2:Y:S01]  /*6340*/  @!UP0 LDCU.128 UR12, c[0x0][0xb10] ;  /* 0x00016200ff0c87ac */ /* 0x000ea20008000c00 */
[----:B------:R-:W3:Y:S01]  /*6350*/  @!UP0 LDCU UR5, c[0x0][0xb0c] ;  /* 0x00016180ff0587ac */ /* 0x000ee20008000800 */
[----:B------:R-:W4:Y:S01]  /*6360*/  @!UP0 LDCU UR10, c[0x0][0xb20] ;  /* 0x00016400ff0a87ac */ /* 0x000f220008000800 */
[----:B--2---:R-:W-:Y:S02]  /*6370*/  UIMAD.WIDE.U32 UR8, UR38, UR12, URZ ;  /* 0x0000000c260872a5 */ /* 0x004fe4000f8e00ff */
[----:B------:R-:W-:Y:S02]  /*6380*/  UIMAD.WIDE.U32 UR6, UR37, UR15, URZ ;  /* 0x0000000f250672a5 */ /* 0x000fe4000f8e00ff */
[----:B------:R-:W-:Y:S03]  /*6390*/  @!UP0 UISETP.NE.AND UP1, UPT, UR14, 0x1, UPT ;  /* 0x000000010e00888c */ /* 0x000fe6000bf25270 */
[----:B------:R-:W-:Y:S01]  /*63a0*/  @!UP0 UMOV UR4, UR9 ;  /* 0x0000000900048c82 */ /* 0x000fe20008000000 */
[----:B---3--:R-:W-:Y:S02]  /*63b0*/  @!UP0 UISETP.NE.AND UP2, UPT, UR5, 0x1, UPT ;  /* 0x000000010500888c */ /* 0x008fe4000bf45270 */
[----:B------:R-:W-:Y:S01]  /*63c0*/  @!UP0 USHF.R.U32.HI UR4, URZ, UR13, UR4 ;  /* 0x0000000dff048299 */ /* 0x000fe20008011604 */
[----:B------:R-:W-:Y:S02]  /*63d0*/  @!UP0 UMOV UR6, UR7 ;  /* 0x0000000700068c82 */ /* 0x000fe40008000000 */
[----:B----4-:R-:W-:Y:S02]  /*63e0*/  @!UP0 USHF.R.U32.HI UR6, URZ, UR10, UR6 ;  /* 0x0000000aff068299 */ /* 0x010fe40008011606 */
[----:B------:R-:W-:Y:S02]  /*63f0*/  @!UP0 USEL UR7, UR38, UR4, !UP2 ;  /* 0x0000000426078287 */ /* 0x000fe4000d000000 */
[----:B------:R-:W-:Y:S04]  /*6400*/  @!UP0 USEL UR6, UR37, UR6, !UP1 ;  /* 0x0000000625068287 */ /* 0x000fe8000c800000 */
[----:B------:R-:W-:Y:S02]  /*6410*/  @!UP0 UIADD3 UR4, UPT, UPT, -UR7, UR6, URZ ;  /* 0x0000000607048290 */ /* 0x000fe4000fffe1ff */
[----:B------:R-:W-:Y:S02]  /*6420*/  @!UP0 UIADD3 UR6, UPT, UPT, UR7, -UR6, URZ ;  /* 0x8000000607068290 */ /* 0x000fe4000fffe0ff */
[----:B------:R-:W-:Y:S02]  /*6430*/  @!UP0 UIMAD UR38, UR4, UR5, UR38 ;  /* 0x00000005042682a4 */ /* 0x000fe4000f8e0226 */
[----:B------:R-:W-:Y:S01]  /*6440*/  @!UP0 UIMAD UR37, UR6, UR14, UR37 ;  /* 0x0000000e062582a4 */ /* 0x000fe2000f8e0225 */
[----:B------:R-:W-:Y:S11]  /*6450*/  @!P0 BRA `(.L_x_110) ;  /* 0x00000000007c8947 */ /* 0x000ff60003800000 */
[----:B------:R-:W2:Y:S01]  /*6460*/  LDCU.64 UR8, c[0x4][0x80] ;  /* 0x01001000ff0877ac */ /* 0x000ea20008000a00 */
[----:B------:R-:W-:Y:S01]  /*6470*/  MOV R2, 0x0 ;  /* 0x0000000000027802 */ /* 0x000fe20000000f00 */
[----:B------:R-:W-:Y:S02]  /*6480*/  HFMA2 R12, -RZ, RZ, 0, 5.9604644775390625e-08 ;  /* 0x00000001ff0c7431 */ /* 0x000fe400000001ff */
[----:B------:R-:W-:Y:S01]  /*6490*/  IMAD.MOV.U32 R8, RZ, RZ, 0x70 ;  /* 0x00000070ff087424 */ /* 0x000fe200078e00ff */
[----:B------:R3:W4:Y:S01]  /*64a0*/  LDC.64 R14, c[0x4][R2] ;  /* 0x01000000020e7b82 */ /* 0x0007220000000a00 */
[----:B------:R-:W1:Y:S01]  /*64b0*/  LDCU.64 UR6, c[0x4][0x88] ;  /* 0x01001100ff0677ac */ /* 0x000e620008000a00 */
[----:B------:R-:W-:Y:S01]  /*64c0*/  IMAD.MOV.U32 R13, RZ, RZ, RZ ;  /* 0x000000ffff0d7224 */ /* 0x000fe200078e00ff */
[----:B------:R-:W1:Y:S01]  /*64d0*/  LDCU.64 UR4, c[0x4][0x8] ;  /* 0x01000100ff0477ac */ /* 0x000e620008000a00 */
[----:B--2---:R-:W-:Y:S01]  /*64e0*/  MOV R5, UR9 ;  /* 0x0000000900057c02 */ /* 0x004fe20008000f00 */
[----:B------:R-:W-:Y:S01]  /*64f0*/  IMAD.U32 R4, RZ, RZ, UR8 ;  /* 0x00000008ff047e24 */ /* 0x000fe2000f8e00ff */
[----:B-1----:R-:W-:Y:S01]  /*6500*/  MOV R7, UR7 ;  /* 0x0000000700077c02 */ /* 0x002fe20008000f00 */
[----:B------:R-:W-:Y:S01]  /*6510*/  IMAD.U32 R6, RZ, RZ, UR6 ;  /* 0x00000006ff067e24 */ /* 0x000fe2000f8e00ff */
[----:B------:R-:W-:Y:S01]  /*6520*/  MOV R11, UR5 ;  /* 0x00000005000b7c02 */ /* 0x000fe20008000f00 */
[----:B------:R-:W-:Y:S02]  /*6530*/  IMAD.U32 R10, RZ, RZ, UR4 ;  /* 0x00000004ff0a7e24 */ /* 0x000fe4000f8e00ff */
[----:B------:R-:W-:Y:S07]  /*6540*/  LEPC R20, `(.L_x_111) ;  /* 0x000000001014794e */ /* 0x000fee0000000000 */
[----:B---345:R-:W-:Y:S05]  /*6550*/  CALL.ABS.NOINC R14 ;  /* 0x000000000e007343 */ /* 0x038fea0003c00000 */
.L_x_111:
[----:B------:R-:W1:Y:S01]  /*6560*/  LDCU.64 UR8, c[0x4][0x80] ;  /* 0x01001000ff0877ac */ /* 0x000e620008000a00 */
[----:B------:R-:W2:Y:S01]  /*6570*/  LDC.64 R2, c[0x4][R2] ;  /* 0x0100000002027b82 */ /* 0x000ea20000000a00 */
[----:B------:R-:W-:Y:S02]  /*6580*/  HFMA2 R12, -RZ, RZ, 0, 5.9604644775390625e-08 ;  /* 0x00000001ff0c7431 */ /* 0x000fe400000001ff */
[----:B------:R-:W-:Y:S02]  /*6590*/  IMAD.MOV.U32 R8, RZ, RZ, 0x70 ;  /* 0x00000070ff087424 */ /* 0x000fe400078e00ff */
[----:B------:R-:W-:Y:S01]  /*65a0*/  IMAD.MOV.U32 R13, RZ, RZ, RZ ;  /* 0x000000ffff0d7224 */ /* 0x000fe200078e00ff */
[----:B------:R-:W3:Y:S01]  /*65b0*/  LDCU.64 UR6, c[0x4][0x88] ;  /* 0x01001100ff0677ac */ /* 0x000ee20008000a00 */
[----:B------:R-:W4:Y:S01]  /*65c0*/  LDCU.64 UR4, c[0x4][0x8] ;  /* 0x01000100ff0477ac */ /* 0x000f220008000a00 */
[----:B-1----:R-:W-:Y:S02]  /*65d0*/  MOV R4, UR8 ;  /* 0x0000000800047c02 */ /* 0x002fe40008000f00 */
[----:B------:R-:W-:Y:S02]  /*65e0*/  MOV R5, UR9 ;  /* 0x0000000900057c02 */ /* 0x000fe40008000f00 */
[----:B---3--:R-:W-:Y:S01]  /*65f0*/  MOV R7, UR7 ;  /* 0x0000000700077c02 */ /* 0x008fe20008000f00 */
[----:B------:R-:W-:Y:S01]  /*6600*/  IMAD.U32 R6, RZ, RZ, UR6 ;  /* 0x00000006ff067e24 */ /* 0x000fe2000f8e00ff */
[----:B----4-:R-:W-:Y:S01]  /*6610*/  MOV R11, UR5 ;  /* 0x00000005000b7c02 */ /* 0x010fe20008000f00 */
[----:B------:R-:W-:Y:S02]  /*6620*/  IMAD.U32 R10, RZ, RZ, UR4 ;  /* 0x00000004ff0a7e24 */ /* 0x000fe4000f8e00ff */
[----:B------:R-:W-:Y:S07]  /*6630*/  LEPC R20, `(.L_x_110) ;  /* 0x000000001014794e */ /* 0x000fee0000000000 */
[----:B--2---:R-:W-:Y:S05]  /*6640*/  CALL.ABS.NOINC R2 ;  /* 0x0000000002007343 */ /* 0x004fea0003c00000 */
.L_x_110:
[----:B------:R-:W-:Y:S05]  /*6650*/  BSYNC.RECONVERGENT B6 ;  /* 0x0000000000067941 */ /* 0x000fea0003800200 */
.L_x_109:
[----:B------:R-:W-:Y:S01]  /*6660*/  R2UR UR4, R55 ;  /* 0x00000000370472ca */ /* 0x000fe200000e0000 */
[----:B------:R-:W-:Y:S01]  /*6670*/  UISETP.NE.U32.AND UP0, UPT, UR62, URZ, UPT ;  /* 0x000000ff3e00728c */ /* 0x000fe2000bf05070 */
[----:B------:R-:W-:Y:S02]  /*6680*/  ISETP.NE.U32.AND P4, PT, R50, RZ, PT ;  /* 0x000000ff3200720c */ /* 0x000fe40003f85070 */
[----:B------:R-:W-:Y:S01]  /*6690*/  ISETP.NE.U32.AND P2, PT, RZ, UR56, PT ;  /* 0x00000038ff007c0c */ /* 0x000fe2000bf45070 */
[----:B------:R-:W-:Y:S01]  /*66a0*/  UISETP.NE.AND.EX UP1, UPT, UR63, URZ, UPT, UP0 ;  /* 0x000000ff3f00728c */ /* 0x000fe2000bf25300 */
[----:B------:R-:W-:Y:S01]  /*66b0*/  ISETP.NE.AND.EX P4, PT, R51, RZ, PT, P4 ;  /* 0x000000ff3300720c */ /* 0x000fe20003f85340 */
[----:B------:R-:W-:Y:S01]  /*66c0*/  UPLOP3.LUT UP0, UPT, UPT, UPT, UPT, 0x40, 0x4 ;  /* 0x000000000004789c */ /* 0x000fe20003f0e870 */
[----:B------:R-:W-:Y:S05]  /*66d0*/  ISETP.NE.AND.EX P2, PT, RZ, UR57, PT, P2 ;  /* 0x00000039ff007c0c */ /* 0x000fea000bf45320 */
[----:B------:R-:W-:Y:S06]  /*66e0*/  UISETP.NE.AND UP2, UPT, UR4, URZ, UPT ;  /* 0x000000ff0400728c */ /* 0x000fec000bf45270 */
[----:B------:R-:W-:Y:S05]  /*66f0*/  PLOP3.LUT P1, PT, PT, PT, UP2, 0x80, 0x8 ;  /* 0x000000000008781c */ /* 0x000fea0003f2f028 */
[----:B------:R-:W-:Y:S06]  /*6700*/  @UP2 UPLOP3.LUT UP0, UPT, UPT, UPT, UP1, 0x80, 0x8 ;  /* 0x000000000008289c */ /* 0x000fec0003f0f010 */
[----:B------:R-:W-:Y:S01]  /*6710*/  PLOP3.LUT P0, PT, PT, PT, UP0, 0x80, 0x8 ;  /* 0x000000000008781c */ /* 0x000fe20003f0f008 */
[----:B------:R-:W-:Y:S01]  /*6720*/  @!UPT UIADD3 URZ, UPT, UPT, URZ, URZ, URZ ;  /* 0x000000fffffff290 */ /* 0x000fe2000fffe0ff */
[----:B------:R-:W-:Y:S11]  /*6730*/  BRA.U !UP1, `(.L_x_112) ;  /* 0x00000001093c7547 */ /* 0x000ff6000b800000 */
[----:B------:R-:W-:Y:S01]  /*6740*/  UISETP.NE.U32.AND UP0, UPT, UR56, URZ, UPT ;  /* 0x000000ff3800728c */ /* 0x000fe2000bf05070 */
[----:B-1----:R-:W-:Y:S01]  /*6750*/  HFMA2 R0, -RZ, RZ, 0, 5.9604644775390625e-08 ;  /* 0x00000001ff007431 */ /* 0x002fe200000001ff */
[----:B------:R-:W1:Y:S01]  /*6760*/  LDCU.64 UR8, c[0x0][0x358] ;  /* 0x00006b00ff0877ac */ /* 0x000e620008000a00 */
[----:B------:R-:W-:Y:S01]  /*6770*/  IMAD.MOV.U32 R26, RZ, RZ, 0x1 ;  /* 0x00000001ff1a7424 */ /* 0x000fe200078e00ff */
[----:B------:R-:W-:Y:S06]  /*6780*/  UISETP.NE.AND.EX UP0, UPT, UR57, URZ, UPT, UP0 ;  /* 0x000000ff3900728c */ /* 0x000fec000bf05300 */
        /* <DEDUP_REMOVED lines=9> */
[----:B--23--:R-:W-:Y:S02]  /*6820*/  @!P3 IMAD.U32 R27, RZ, RZ, UR4 ;  /* 0x00000004ff1bbe24 */ /* 0x00cfe4000f8e00ff */
.L_x_112:
[----:B------:R-:W-:Y:S05]  /*6830*/  @!P4 BRA `(.L_x_113) ;  /* 0x000000000024c947 */ /* 0x000fea0003800000 */
[----:B------:R-:W-:Y:S01]  /*6840*/  ISETP.NE.U32.AND P3, PT, R48, RZ, PT ;  /* 0x000000ff3000720c */ /* 0x000fe20003f65070 */
[----:B------:R-:W2:Y:S03]  /*6850*/  LDCU.64 UR4, c[0x0][0x358] ;  /* 0x00006b00ff0477ac */ /* 0x000ea60008000a00 */
[----:B------:R-:W-:Y:S11]  /*6860*/  ISETP.NE.AND.EX P3, PT, R49, RZ, PT, P3 ;  /* 0x000000ff3100720c */ /* 0x000ff60003f65330 */
[----:B------:R-:W-:Y:S02]  /*6870*/  @!UPT UIADD3 URZ, UPT, UPT, URZ, URZ, URZ ;  /* 0x000000fffffff290 */ /* 0x000fe4000fffe0ff */
[----:B------:R-:W3:Y:S01]  /*6880*/  @P3 LDC.64 R2, c[0x0][0x8a8] ;  /* 0x00022a00ff023b82 */ /* 0x000ee20000000a00 */
[----:B-1----:R-:W-:Y:S04]  /*6890*/  @P3 IMAD R0, R50, UR36, RZ ;  /* 0x0000002432003c24 */ /* 0x002fe8000f8e02ff */
[----:B---3--:R-:W-:Y:S05]  /*68a0*/  @P3 IMAD.WIDE R2, R0, 0x4, R2 ;  /* 0x0000000400023825 */ /* 0x008fea00078e0202 */
[----:B--2--5:R2:W5:Y:S02]  /*68b0*/  @P3 LDG.E R24, desc[UR4][R2.64] ;  /* 0x0000000402183981 */ /* 0x024564000c1e1900 */
[----:B--2---:R-:W3:Y:S02]  /*68c0*/  @!P3 LDC R24, c[0x0][0x8a0] ;  /* 0x00022800ff18bb82 */ /* 0x004ee40000000800 */
.L_x_113:
[----:B-----5:R-:W-:Y:S01]  /*68d0*/  FSETP.NEU.AND P3, PT, R27, RZ, PT ;  /* 0x000000ff1b00720b */ /* 0x020fe20003f6d000 */
[----:B------:R-:W-:Y:S01]  /*68e0*/  BSSY B1, `(.L_x_114) ;  /* 0x0000039000017945 */ /* 0x000fe20003800000 */
[----:B------:R-:W-:Y:S01]  /*68f0*/  SEL R3, RZ, 0xffffffff, P2 ;  /* 0xffffffffff037807 */ /* 0x000fe20001000000 */
[----:B------:R-:W-:Y:S01]  /*6900*/  IMAD.MOV.U32 R72, RZ, RZ, 0x1 ;  /* 0x00000001ff487424 */ /* 0x000fe200078e00ff */
[----:B------:R-:W-:Y:S01]  /*6910*/  @P1 LOP3.LUT P2, RZ, R26, 0xff, RZ, 0xc0, !PT ;  /* 0x000000ff1aff1812 */ /* 0x000fe2000784c0ff */
[----:B------:R-:W-:Y:S01]  /*6920*/  IMAD R25, R22, 0x40, R23 ;  /* 0x0000004016197824 */ /* 0x000fe200078e0217 */
[----:B-1----:R-:W-:Y:S01]  /*6930*/  @P1 SEL R0, RZ, 0xffffffff, P3 ;  /* 0xffffffffff001807 */ /* 0x002fe20001800000 */
[----:B------:R-:W-:Y:S01]  /*6940*/  IMAD R59, R66, -0x10, R64 ;  /* 0xfffffff0423b7824 */ /* 0x000fe200078e0240 */
[----:B------:R-:W-:Y:S01]  /*6950*/  LOP3.LUT R62, R62, 0x1, RZ, 0x3c, !PT ;  /* 0x000000013e3e7812 */ /* 0x000fe200078e3cff */
[----:B------:R-:W-:Y:S01]  /*6960*/  IMAD.MOV.U32 R71, RZ, RZ, RZ ;  /* 0x000000ffff477224 */ /* 0x000fe200078e00ff */
[C---:B------:R-:W-:Y:S02]  /*6970*/  @P0 SEL R0, R3.reuse, R0, !P2 ;  /* 0x0000000003000207 */ /* 0x040fe40005000000 */
[----:B------:R-:W-:Y:S02]  /*6980*/  CS2R R46, SRZ ;  /* 0x00000000002e7805 */ /* 0x000fe4000001ff00 */
[----:B------:R-:W-:Y:S02]  /*6990*/  LEA R69, R22, UR44, 0x3 ;  /* 0x0000002c16457c11 */ /* 0x000fe4000f8e18ff */
[----:B------:R-:W-:Y:S02]  /*69a0*/  CS2R R44, SRZ ;  /* 0x00000000002c7805 */ /* 0x000fe4000001ff00 */
[----:B------:R-:W-:Y:S02]  /*69b0*/  @P1 LOP3.LUT R0, R0, 0x1, RZ, 0xc0, !PT ;  /* 0x0000000100001812 */ /* 0x000fe400078ec0ff */
[----:B------:R-:W-:Y:S02]  /*69c0*/  CS2R R42, SRZ ;  /* 0x00000000002a7805 */ /* 0x000fe4000001ff00 */
[----:B------:R-:W-:Y:S02]  /*69d0*/  PLOP3.LUT P2, PT, PT, PT, UP1, 0x80, 0x8 ;  /* 0x000000000008781c */ /* 0x000fe40003f4f018 */
[----:B------:R-:W-:Y:S02]  /*69e0*/  CS2R R40, SRZ ;  /* 0x0000000000287805 */ /* 0x000fe4000001ff00 */
[----:B------:R-:W-:Y:S02]  /*69f0*/  ISETP.NE.U32.OR P5, PT, R0, 0x1, !P1 ;  /* 0x000000010000780c */ /* 0x000fe40004fa5470 */
[----:B------:R-:W-:Y:S02]  /*6a00*/  CS2R R38, SRZ ;  /* 0x0000000000267805 */ /* 0x000fe4000001ff00 */
[----:B------:R-:W-:Y:S02]  /*6a10*/  LOP3.LUT P4, R57, R26, 0xff, RZ, 0xc0, !PT ;  /* 0x000000ff1a397812 */ /* 0x000fe4000788c0ff */
[----:B------:R-:W-:Y:S02]  /*6a20*/  CS2R R36, SRZ ;  /* 0x0000000000247805 */ /* 0x000fe4000001ff00 */
[----:B------:R-:W-:Y:S02]  /*6a30*/  SEL R2, RZ, 0xffffffff, P3 ;  /* 0xffffffffff027807 */ /* 0x000fe40001800000 */
[----:B------:R-:W-:Y:S02]  /*6a40*/  CS2R R34, SRZ ;  /* 0x0000000000227805 */ /* 0x000fe4000001ff00 */
[----:B------:R-:W-:Y:S02]  /*6a50*/  P2R R68, PR, RZ, 0x20 ;  /* 0x00000020ff447803 */ /* 0x000fe40000000000 */
[----:B------:R-:W-:Y:S02]  /*6a60*/  CS2R R32, SRZ ;  /* 0x0000000000207805 */ /* 0x000fe4000001ff00 */
[----:B------:R-:W-:Y:S02]  /*6a70*/  @P2 SEL R2, R3, R2, !P4 ;  /* 0x0000000203022207 */ /* 0x000fe40006000000 */
[----:B------:R-:W-:Y:S02]  /*6a80*/  @P5 SHF.L.U32 R0, R62, 0x1f, RZ ;  /* 0x0000001f3e005819 */ /* 0x000fe400000006ff */
[----:B------:R-:W-:Y:S02]  /*6a90*/  LOP3.LUT R2, R2, 0x1, RZ, 0xc0, !PT ;  /* 0x0000000102027812 */ /* 0x000fe400078ec0ff */
[----:B------:R1:W2:Y:S02]  /*6aa0*/  @P5 SYNCS.PHASECHK.TRANS64.TRYWAIT P1, [UR44+0x90], R0 ;  /* 0x00009000ff0055a7 */ /* 0x0002a4000802112c */
[----:B------:R-:W-:Y:S04]  /*6ab0*/  ISETP.NE.U32.AND P2, PT, R2, 0x1, PT ;  /* 0x000000010200780c */ /* 0x000fe80003f45070 */
[----:B------:R-:W-:Y:S02]  /*6ac0*/  P2R R73, PR, RZ, 0x4 ;  /* 0x00000004ff497803 */ /* 0x000fe40000000000 */
[----:B-1----:R-:W-:Y:S04]  /*6ad0*/  SHF.L.U32 R0, R61, 0x1f, RZ ;  /* 0x0000001f3d007819 */ /* 0x002fe800000006ff */
[----:B------:R1:W4:Y:S01]  /*6ae0*/  SYNCS.PHASECHK.TRANS64.TRYWAIT P0, [R69+URZ+0x100], R0 ;  /* 0x00010000450075a7 */ /* 0x00032200080011ff */
[----:B--2---:R-:W-:Y:S01]  /*6af0*/  @P5 SEL R72, RZ, 0x1, !P1 ;  /* 0x00000001ff485807 */ /* 0x004fe20004800000 */
[----:B-1----:R-:W-:Y:S06]  /*6b00*/  @!P5 BRA `(.L_x_115) ;  /* 0x000000000058d947 */ /* 0x002fec0003800000 */
[----:B------:R-:W-:Y:S01]  /*6b10*/  IMAD.MOV.U32 R46, RZ, RZ, RZ ;  /* 0x000000ffff2e7224 */ /* 0x000fe200078e00ff */
[----:B------:R-:W-:Y:S01]  /*6b20*/  ISETP.NE.AND P1, PT, R72, RZ, PT ;  /* 0x000000ff4800720c */ /* 0x000fe20003f25270 */
[----:B------:R-:W-:Y:S01]  /*6b30*/  BSSY B0, `(.L_x_116) ;  /* 0x000000c000007945 */ /* 0x000fe20003800000 */
[----:B------:R-:W-:Y:S02]  /*6b40*/  CS2R R34, SRZ ;  /* 0x0000000000227805 */ /* 0x000fe4000001ff00 */
[----:B------:R-:W-:Y:S02]  /*6b50*/  CS2R R32, SRZ ;  /* 0x0000000000207805 */ /* 0x000fe4000001ff00 */
[----:B------:R-:W-:Y:S02]  /*6b60*/  CS2R R38, SRZ ;  /* 0x0000000000267805 */ /* 0x000fe4000001ff00 */
[----:B------:R-:W-:Y:S02]  /*6b70*/  CS2R R36, SRZ ;  /* 0x0000000000247805 */ /* 0x000fe4000001ff00 */
[----:B------:R-:W-:Y:S02]  /*6b80*/  CS2R R42, SRZ ;  /* 0x00000000002a7805 */ /* 0x000fe4000001ff00 */
[----:B------:R-:W-:Y:S02]  /*6b90*/  CS2R R40, SRZ ;  /* 0x0000000000287805 */ /* 0x000fe4000001ff00 */
[----:B------:R-:W-:Y:S01]  /*6ba0*/  CS2R R44, SRZ ;  /* 0x00000000002c7805 */ /* 0x000fe2000001ff00 */
[----:B------:R-:W-:Y:S06]  /*6bb0*/  @P1 BRA `(.L_x_117) ;  /* 0x00000000000c1947 */ /* 0x000fec0003800000 */
[----:B------:R-:W-:Y:S04]  /*6bc0*/  SHF.L.U32 R3, R62, 0x1f, RZ ;  /* 0x0000001f3e037819 */ /* 0x000fe800000006ff */
[----:B------:R-:W1:Y:S02]  /*6bd0*/  SYNCS.PHASECHK.TRANS64.TRYWAIT P1, [UR44+0x90], R3 ;  /* 0x00009003ff0075a7 */ /* 0x000e64000802112c */
[----:B-1----:R-:W-:Y:S05]  /*6be0*/  @!P1 BRA `(.L_x_118) ;  /* 0x0000002c00409947 */ /* 0x002fea0003800000 */
.L_x_117:
[----:B------:R-:W-:Y:S05]  /*6bf0*/  BSYNC B0 ;  /* 0x0000000000007941 */ /* 0x000fea0003800000 */
.L_x_116:
[----:B------:R-:W-:Y:S01]  /*6c00*/  ISETP.NE.AND P1, PT, R73, RZ, PT ;  /* 0x000000ff4900720c */ /* 0x000fe20003f25270 */
[----:B------:R-:W-:Y:S11]  /*6c10*/  HFMA2 R71, -RZ, RZ, 0, 5.9604644775390625e-08 ;  /* 0x00000001ff477431 */ /* 0x000ff600000001ff */
[----:B------:R-:W-:Y:S01]  /*6c20*/  @!UPT UIADD3 URZ, UPT, UPT, URZ, URZ, URZ ;  /* 0x000000fffffff290 */ /* 0x000fe2000fffe0ff */
[----:B------:R2:W1:Y:S04]  /*6c30*/  @P1 LDS.128 R32, [R65] ;  /* 0x0000000041201984 */ /* 0x0004680000000c00 */
[----:B------:R2:W1:Y:S04]  /*6c40*/  @P1 LDS.128 R36, [R64+0x10] ;  /* 0x0000100040241984 */ /* 0x0004680000000c00 */
[----:B------:R2:W1:Y:S04]  /*6c50*/  @P1 LDS.128 R40, [R63+0x20] ;  /* 0x000020003f281984 */ /* 0x0004680000000c00 */
[----:B------:R2:W1:Y:S02]  /*6c60*/  @P1 LDS.128 R44, [R59+0x30] ;  /* 0x000030003b2c1984 */ /* 0x0004640000000c00 */
.L_x_115:
[----:B------:R-:W-:Y:S05]  /*6c70*/  BSYNC B1 ;  /* 0x0000000000017941 */ /* 0x000fea0003800000 */
.L_x_114:
[----:B-1----:R-:W-:Y:S04]  /*6c80*/  SHF.R.U32.HI R2, RZ, 0x15, R25 ;  /* 0x00000015ff027819 */ /* 0x002fe80000011619 */
[----:B------:R-:W-:Y:S01]  /*6c90*/  LOP3.LUT P1, RZ, R2, 0x3, R52, 0x48, !PT ;  /* 0x0000000302ff7812 */ /* 0x000fe20007824834 */
[----:B------:R-:W-:Y:S01]  /*6ca0*/  @!UPT UIADD3 URZ, UPT, UPT, URZ, URZ, URZ ;  /* 0x000000fffffff290 */ /* 0x000fe2000fffe0ff */
[----:B----4-:R-:W-:Y:S11]  /*6cb0*/  @P0 BRA `(.L_x_119) ;  /* 0x0000000000080947 */ /* 0x010ff60003800000 */
[----:B------:R-:W1:Y:S02]  /*6cc0*/  SYNCS.PHASECHK.TRANS64.TRYWAIT P0, [R69+URZ+0x100], R0 ;  /* 0x00010000450075a7 */ /* 0x000e6400080011ff */
[----:B-1----:R-:W-:Y:S05]  /*6cd0*/  @!P0 BRA `(.L_x_120) ;  /* 0x0000002c001c8947 */ /* 0x002fea0003800000 */
.L_x_119:
[----:B------:R-:W-:Y:S05]  /*6ce0*/  @!P1 BRA `(.L_x_121) ;  /* 0x0000000000409947 */ /* 0x000fea0003800000 */
[----:B------:R-:W4:Y:S01]  /*6cf0*/  LDCU.64 UR8, c[0x4][0x70] ;  /* 0x01000e00ff0877ac */ /* 0x000f220008000a00 */
[----:B------:R-:W-:Y:S01]  /*6d00*/  MOV R3, 0x0 ;  /* 0x0000000000037802 */ /* 0x000fe20000000f00 */
[----:B------:R-:W-:Y:S02]  /*6d10*/  HFMA2 R12, -RZ, RZ, 0, 5.9604644775390625e-08 ;  /* 0x00000001ff0c7431 */ /* 0x000fe400000001ff */
[----:B------:R-:W-:Y:S02]  /*6d20*/  IMAD.MOV.U32 R8, RZ, RZ, 0x192 ;  /* 0x00000192ff087424 */ /* 0x000fe400078e00ff */
[----:B------:R-:W-:Y:S01]  /*6d30*/  IMAD.MOV.U32 R13, RZ, RZ, RZ ;  /* 0x000000ffff0d7224 */ /* 0x000fe200078e00ff */
[----:B------:R-:W5:Y:S01]  /*6d40*/  LDCU.64 UR6, c[0x4][0x78] ;  /* 0x01000f00ff0677ac */ /* 0x000f620008000a00 */
[----:B------:R-:W1:Y:S01]  /*6d50*/  LDC.64 R2, c[0x4][R3] ;  /* 0x0100000003027b82 */ /* 0x000e620000000a00 */
[----:B------:R-:W2:Y:S01]  /*6d60*/  LDCU.64 UR4, c[0x4][0x10] ;  /* 0x01000200ff0477ac */ /* 0x000ea20008000a00 */
[----:B----4-:R-:W-:Y:S01]  /*6d70*/  MOV R5, UR9 ;  /* 0x0000000900057c02 */ /* 0x010fe20008000f00 */
[----:B------:R-:W-:Y:S01]  /*6d80*/  IMAD.U32 R4, RZ, RZ, UR8 ;  /* 0x00000008ff047e24 */ /* 0x000fe2000f8e00ff */
[----:B-----5:R-:W-:Y:S01]  /*6d90*/  MOV R7, UR7 ;  /* 0x0000000700077c02 */ /* 0x020fe20008000f00 */
[----:B------:R-:W-:Y:S01]  /*6da0*/  IMAD.U32 R6, RZ, RZ, UR6 ;  /* 0x00000006ff067e24 */ /* 0x000fe2000f8e00ff */
[----:B--2---:R-:W-:Y:S01]  /*6db0*/  MOV R11, UR5 ;  /* 0x00000005000b7c02 */ /* 0x004fe20008000f00 */
[----:B------:R-:W-:Y:S02]  /*6dc0*/  IMAD.U32 R10, RZ, RZ, UR4 ;  /* 0x00000004ff0a7e24 */ /* 0x000fe4000f8e00ff */
[----:B------:R-:W-:Y:S07]  /*6dd0*/  LEPC R20, `(.L_x_121) ;  /* 0x000000001014794e */ /* 0x000fee0000000000 */
[----:B-1-3--:R-:W-:Y:S05]  /*6de0*/  CALL.ABS.NOINC R2 ;  /* 0x0000000002007343 */ /* 0x00afea0003c00000 */
.L_x_121:
[----:B------:R-:W-:Y:S05]  /*6df0*/  WARPSYNC.ALL ;  /* 0x0000000000007948 */ /* 0x000fea0003800000 */
[----:B------:R-:W-:Y:S01]  /*6e00*/  R2UR UR4, R25 ;  /* 0x00000000190472ca */ /* 0x000fe200000e0000 */
[----:B------:R-:W-:Y:S01]  /*6e10*/  BSSY.RECONVERGENT B0, `(.L_x_122) ;  /* 0x0000039000007945 */ /* 0x000fe20003800200 */
[----:B------:R-:W-:Y:S11]  /*6e20*/  ISETP.NE.AND P0, PT, R67, RZ, PT ;  /* 0x000000ff4300720c */ /* 0x000ff60003f05270 */
[----:B------:R-:W1:Y:S02]  /*6e30*/  LDTM.x16 R4, tmem[UR4] ;  /* 0x00000004000479ee */ /* 0x000e640008240000 */
[C---:B-1-3--:R-:W-:Y:S01]  /*6e40*/  FMUL R0, R24.reuse, R4 ;  /* 0x0000000418007220 */ /* 0x04afe20000400000 */
[C---:B------:R-:W-:Y:S01]  /*6e50*/  FMUL R2, R24.reuse, R5 ;  /* 0x0000000518027220 */ /* 0x040fe20000400000 */
[C---:B------:R-:W-:Y:S01]  /*6e60*/  FMUL R3, R24.reuse, R6 ;  /* 0x0000000618037220 */ /* 0x040fe20000400000 */
[C---:B------:R-:W-:Y:S01]  /*6e70*/  FMUL R7, R24.reuse, R7 ;  /* 0x0000000718077220 */ /* 0x040fe20000400000 */
[C---:B------:R-:W-:Y:S01]  /*6e80*/  FFMA R28, R27.reuse, R32, R0 ;  /* 0x000000201b1c7223 */ /* 0x040fe20000000000 */
        /* <DEDUP_REMOVED lines=10> */
[----:B------:R1:W-:Y:S01]  /*6f30*/  STS.128 [R65], R28 ;  /* 0x0000001c41007388 */ /* 0x0003e20000000c00 */
        /* <DEDUP_REMOVED lines=8> */
[----:B------:R1:W-:Y:S01]  /*6fc0*/  STS.128 [R64+0x10], R4 ;  /* 0x0000100440007388 */ /* 0x0003e20000000c00 */
[C---:B------:R-:W-:Y:S01]  /*6fd0*/  FMUL R13, R24.reuse, R17 ;  /* 0x00000011180d7220 */ /* 0x040fe20000400000 */
[C---:B------:R-:W-:Y:S01]  /*6fe0*/  FFMA R10, R27.reuse, R42, R10 ;  /* 0x0000002a1b0a7223 */ /* 0x040fe2000000000a */
[C---:B------:R-:W-:Y:S01]  /*6ff0*/  FMUL R14, R24.reuse, R18 ;  /* 0x00000012180e7220 */ /* 0x040fe20000400000 */
[C---:B------:R-:W-:Y:S01]  /*7000*/  FFMA R11, R27.reuse, R43, R15 ;  /* 0x0000002b1b0b7223 */ /* 0x040fe2000000000f */
[----:B------:R-:W-:Y:S01]  /*7010*/  FMUL R19, R24, R19 ;  /* 0x0000001318137220 */ /* 0x000fe20000400000 */
[C---:B------:R-:W-:Y:S01]  /*7020*/  FFMA R12, R27.reuse, R44, R12 ;  /* 0x0000002c1b0c7223 */ /* 0x040fe2000000000c */
[C---:B------:R-:W-:Y:S01]  /*7030*/  FFMA R13, R27.reuse, R45, R13 ;  /* 0x0000002d1b0d7223 */ /* 0x040fe2000000000d */
[C---:B------:R-:W-:Y:S01]  /*7040*/  FFMA R14, R27.reuse, R46, R14 ;  /* 0x0000002e1b0e7223 */ /* 0x040fe2000000000e */
[----:B------:R1:W-:Y:S01]  /*7050*/  STS.128 [R63+0x20], R8 ;  /* 0x000020083f007388 */ /* 0x0003e20000000c00 */
[----:B------:R-:W-:Y:S05]  /*7060*/  FFMA R15, R27, R47, R19 ;  /* 0x0000002f1b0f7223 */ /* 0x000fea0000000013 */
[----:B------:R1:W-:Y:S01]  /*7070*/  STS.128 [R59+0x30], R12 ;  /* 0x0000300c3b007388 */ /* 0x0003e20000000c00 */
[----:B------:R-:W-:Y:S01]  /*7080*/  @!PT LDS RZ, [RZ] ;  /* 0x00000000fffff984 */ /* 0x000fe20000000800 */
[----:B------:R-:W-:Y:S01]  /*7090*/  @!PT LDS RZ, [RZ] ;  /* 0x00000000fffff984 */ /* 0x000fe20000000800 */
[----:B------:R-:W-:Y:S01]  /*70a0*/  @!PT LDS RZ, [RZ] ;  /* 0x00000000fffff984 */ /* 0x000fe20000000800 */
[----:B------:R-:W-:Y:S01]  /*70b0*/  @!PT LDS RZ, [RZ] ;  /* 0x00000000fffff984 */ /* 0x000fe20000000800 */
[----:B------:R3:W-:Y:S06]  /*70c0*/  MEMBAR.ALL.CTA ;  /* 0x0000000000007992 */ /* 0x0007ec0000008000 */
[----:B---3--:R-:W3:Y:S02]  /*70d0*/  FENCE.VIEW.ASYNC.S ;  /* 0x00000000000073c6 */ /* 0x008ee40000000000 */
[----:B---3--:R-:W-:Y:S06]  /*70e0*/  BAR.SYNC.DEFER_BLOCKING 0x1, 0x80 ;  /* 0x0042000000007b1d */ /* 0x008fec0000010000 */
[----:B------:R-:W-:Y:S05]  /*70f0*/  @P0 BRA `(.L_x_123) ;  /* 0x0000000000280947 */ /* 0x000fea0003800000 */
[----:B------:R-:W3:Y:S01]  /*7100*/  LDCU.64 UR6, c[0x0][0x348] ;  /* 0x00006900ff0677ac */ /* 0x000ee20008000a00 */
[----:B------:R-:W-:Y:S01]  /*7110*/  UIADD3 UR4, UPT, UPT, UR44, 0x200, URZ ;  /* 0x000002002c047890 */ /* 0x000fe2000fffe0ff */
[----:B------:R-:W-:Y:S05]  /*7120*/  UMOV UR51, UR36 ;  /* 0x0000002400337c82 */ /* 0x000fea0008000000 */
[----:B------:R-:W-:Y:S04]  /*7130*/  MOV R56, UR4 ;  /* 0x0000000400387c02 */ /* 0x000fe80008000f00 */
[----:B------:R-:W-:Y:S01]  /*7140*/  R2UR UR48, R56 ;  /* 0x00000000383072ca */ /* 0x000fe200000e0000 */
[----:B---3--:R-:W-:Y:S04]  /*7150*/  UIADD3 UR4, UP0, UPT, UR6, 0x680, URZ ;  /* 0x0000068006047890 */ /* 0x008fe8000ff1e0ff */
[----:B------:R-:W-:Y:S09]  /*7160*/  UIADD3.X UR5, UPT, UPT, URZ, UR7, URZ, UP0, !UPT ;  /* 0x00000007ff057290 */ /* 0x000ff200087fe4ff */
[----:B------:R3:W-:Y:S01]  /*7170*/  UTMASTG.3D [UR48], [UR4] ;  /* 0x00000030040073b5 */ /* 0x0007e20008010000 */
[----:B------:R0:W-:Y:S01]  /*7180*/  UTMACMDFLUSH ;  /* 0x00000000000079b7 */ /* 0x0001e20000000000 */
[----:B---3--:R-:W-:Y:S04]  /*7190*/  DEPBAR.LE SB0, 0x1 ;  /* 0x000080400000791a */ /* 0x008fe80000000000 */
.L_x_123:
[----:B------:R-:W-:Y:S05]  /*71a0*/  BSYNC.RECONVERGENT B0 ;  /* 0x0000000000007941 */ /* 0x000fea0003800200 */
.L_x_122:
[----:B------:R-:W-:Y:S01]  /*71b0*/  BAR.SYNC.DEFER_BLOCKING 0x1, 0x80 ;  /* 0x0042000000007b1d */ /* 0x000fe20000010000 */
[----:B------:R-:W-:Y:S01]  /*71c0*/  ISETP.NE.AND P1, PT, R68, RZ, PT ;  /* 0x000000ff4400720c */ /* 0x000fe20003f25270 */
[----:B------:R-:W-:Y:S01]  /*71d0*/  UISETP.NE.AND UP0, UPT, UR47, URZ, UPT ;  /* 0x000000ff2f00728c */ /* 0x000fe2000bf05270 */
[----:B------:R-:W-:Y:S11]  /*71e0*/  LEA R2, R71, UR44, 0x3 ;  /* 0x0000002c47027c11 */ /* 0x000ff6000f8e18ff */
[----:B-1----:R-:W-:Y:S01]  /*71f0*/  @P1 SHF.L.U32 R4, R62, 0x1f, RZ ;  /* 0x0000001f3e041819 */ /* 0x002fe200000006ff */
[----:B------:R-:W-:Y:S06]  /*7200*/  BRA.U !UP0, `(.L_x_124) ;  /* 0x0000000108247547 */ /* 0x000fec000b800000 */
[----:B------:R-:W1:Y:S01]  /*7210*/  S2R R0, SR_CgaCtaId ;  /* 0x0000000000007919 */ /* 0x000e620000008800 */
[----:B------:R-:W-:Y:S01]  /*7220*/  IMAD.U32 R3, RZ, RZ, UR46 ;  /* 0x0000002eff037e24 */ /* 0x000fe2000f8e00ff */
[----:B------:R-:W-:Y:S04]  /*7230*/  UIADD3 UR4, UPT, UPT, UR46, 0x1, URZ ;  /* 0x000000012e047890 */ /* 0x000fe8000fffe0ff */
[----:B------:R-:W-:Y:S01]  /*7240*/  @P1 LEA R3, R3, UR44, 0x3 ;  /* 0x0000002c03031c11 */ /* 0x000fe2000f8e18ff */
[----:B------:R-:W-:Y:S04]  /*7250*/  UISETP.NE.AND UP0, UPT, UR4, 0x4, UPT ;  /* 0x000000040400788c */ /* 0x000fe8000bf05270 */
[----:B------:R-:W-:Y:S01]  /*7260*/  @P1 VIADD R3, R3, 0xb0 ;  /* 0x000000b003031836 */ /* 0x000fe20000000000 */
[----:B------:R-:W-:Y:S04]  /*7270*/  USEL UR46, UR4, URZ, UP0 ;  /* 0x000000ff042e7287 */ /* 0x000fe80008000000 */
[----:B-1----:R-:W-:Y:S04]  /*7280*/  @P1 PRMT R0, R0, 0x654, R3 ;  /* 0x0000065400001816 */ /* 0x002fe80000000003 */
[----:B------:R1:W-:Y:S04]  /*7290*/  @P1 SYNCS.ARRIVE.TRANS64.RED.A1T0 RZ, [R0+URZ], RZ ;  /* 0x000000ff00ff19a7 */ /* 0x0003e800081004ff */
.L_x_124:
[----:B------:R-:W3:Y:S01]  /*72a0*/  @P1 SYNCS.PHASECHK.TRANS64.TRYWAIT P0, [R2+URZ+0x90], R4 ;  /* 0x00009004020015a7 */ /* 0x000ee200080011ff */
[----:B------:R-:W-:Y:S01]  /*72b0*/  BSSY B1, `(.L_x_125) ;  /* 0x0000016000017945 */ /* 0x000fe20003800000 */
[----:B---3--:R-:W-:Y:S03]  /*72c0*/  @P1 SEL R72, RZ, 0x1, !P0 ;  /* 0x00000001ff481807 */ /* 0x008fe60004000000 */
[----:B------:R-:W-:Y:S05]  /*72d0*/  @!P1 BRA `(.L_x_126) ;  /* 0x00000000004c9947 */ /* 0x000fea0003800000 */
[----:B------:R-:W-:Y:S01]  /*72e0*/  ISETP.NE.AND P0, PT, R72, RZ, PT ;  /* 0x000000ff4800720c */ /* 0x000fe20003f05270 */
[----:B------:R-:W-:Y:S01]  /*72f0*/  BSSY B0, `(.L_x_127) ;  /* 0x000000b000007945 */ /* 0x000fe20003800000 */
[----:B------:R-:W-:Y:S11]  /*7300*/  ISETP.NE.AND P1, PT, R73, RZ, PT ;  /* 0x000000ff4900720c */ /* 0x000ff60003f25270 */
[----:B------:R-:W-:Y:S02]  /*7310*/  @!UPT UIADD3 URZ, UPT, UPT, URZ, URZ, URZ ;  /* 0x000000fffffff290 */ /* 0x000fe4000fffe0ff */
[C---:B------:R-:W-:Y:S01]  /*7320*/  @P1 IMAD R6, R71.reuse, 0x2000, R65 ;  /* 0x0000200047061824 */ /* 0x040fe200078e0241 */
[C---:B------:R-:W-:Y:S01]  /*7330*/  @P1 LEA R4, R71.reuse, R63, 0xd ;  /* 0x0000003f47041211 */ /* 0x040fe200078e68ff */
[C---:B------:R-:W-:Y:S02]  /*7340*/  @P1 IMAD R5, R71.reuse, 0x2000, R64 ;  /* 0x0000200047051824 */ /* 0x040fe400078e0240 */
[----:B------:R-:W-:Y:S01]  /*7350*/  @P1 IMAD R3, R71, 0x2000, R59 ;  /* 0x0000200047031824 */ /* 0x000fe200078e023b */
[----:B------:R-:W-:Y:S06]  /*7360*/  @P0 BRA `(.L_x_128) ;  /* 0x00000000000c0947 */ /* 0x000fec0003800000 */
[----:B-1----:R-:W-:Y:S04]  /*7370*/  SHF.L.U32 R0, R62, 0x1f, RZ ;  /* 0x0000001f3e007819 */ /* 0x002fe800000006ff */
[----:B------:R-:W1:Y:S02]  /*7380*/  SYNCS.PHASECHK.TRANS64.TRYWAIT P0, [R2+URZ+0x90], R0 ;  /* 0x00009000020075a7 */ /* 0x000e6400080011ff */
[----:B-1----:R-:W-:Y:S05]  /*7390*/  @!P0 BRA `(.L_x_129) ;  /* 0x0000002400808947 */ /* 0x002fea0003800000 */
.L_x_128:
[----:B------:R-:W-:Y:S05]  /*73a0*/  BSYNC B0 ;  /* 0x0000000000007941 */ /* 0x000fea0003800000 */
.L_x_127:
[----:B------:R-:W-:Y:S02]  /*73b0*/  ISETP.NE.AND P0, PT, R73, RZ, PT ;  /* 0x000000ff4900720c */ /* 0x000fe40003f05270 */
[----:B------:R-:W-:Y:S11]  /*73c0*/  IADD3 R71, PT, PT, R71, 0x1, RZ ;  /* 0x0000000147477810 */ /* 0x000ff60007ffe0ff */
[----:B------:R3:W4:Y:S04]  /*73d0*/  @P0 LDS.128 R32, [R6] ;  /* 0x0000000006200984 */ /* 0x0007280000000c00 */
[----:B------:R3:W1:Y:S04]  /*73e0*/  @P0 LDS.128 R36, [R5+0x10] ;  /* 0x0000100005240984 */ /* 0x0006680000000c00 */
[----:B------:R3:W1:Y:S04]  /*73f0*/  @P0 LDS.128 R40, [R4+0x20] ;  /* 0x0000200004280984 */ /* 0x0006680000000c00 */
[----:B------:R3:W1:Y:S02]  /*7400*/  @P0 LDS.128 R44, [R3+0x30] ;  /* 0x00003000032c0984 */ /* 0x0006640000000c00 */
.L_x_126:
[----:B------:R-:W-:Y:S05]  /*7410*/  BSYNC B1 ;  /* 0x0000000000017941 */ /* 0x000fea0003800000 */
.L_x_125:
[----:B-1----:R-:W-:Y:S05]  /*7420*/  VIADD R0, R25, 0x10 ;  /* 0x0000001019007836 */ /* 0x002fea0000000000 */
[----:B------:R-:W-:Y:S04]  /*7430*/  SHF.R.U32.HI R0, RZ, 0x15, R0 ;  /* 0x00000015ff007819 */ /* 0x000fe80000011600 */
[----:B------:R-:W-:Y:S11]  /*7440*/  LOP3.LUT P0, RZ, R0, 0x3, R52, 0x48, !PT ;  /* 0x0000000300ff7812 */ /* 0x000ff60007804834 */
[----:B------:R-:W-:Y:S02]  /*7450*/  @!UPT UIADD3 URZ, UPT, UPT, URZ, URZ, URZ ;  /* 0x000000fffffff290 */ /* 0x000fe4000fffe0ff */
[----:B------:R-:W-:Y:S05]  /*7460*/  @!P0 BRA `(.L_x_130) ;  /* 0x0000000000408947 */ /* 0x000fea0003800000 */
[----:B------:R-:W1:Y:S01]  /*7470*/  LDCU.64 UR8, c[0x4][0x70] ;  /* 0x01000e00ff0877ac */ /* 0x000e620008000a00 */
[----:B---3--:R-:W-:Y:S01]  /*7480*/  MOV R3, 0x0 ;  /* 0x0000000000037802 */ /* 0x008fe20000000f00 */
[----:B------:R-:W-:Y:S02]  /*7490*/  HFMA2 R12, -RZ, RZ, 0, 5.9604644775390625e-08 ;  /* 0x00000001ff0c7431 */ /* 0x000fe400000001ff */
[----:B------:R-:W-:Y:S02]  /*74a0*/  IMAD.MOV.U32 R8, RZ, RZ, 0x192 ;  /* 0x00000192ff087424 */ /* 0x000fe400078e00ff */
[----:B------:R-:W-:Y:S01]  /*74b0*/  IMAD.MOV.U32 R13, RZ, RZ, RZ ;  /* 0x000000ffff0d7224 */ /* 0x000fe200078e00ff */
[----:B------:R-:W3:Y:S01]  /*74c0*/  LDCU.64 UR6, c[0x4][0x78] ;  /* 0x01000f00ff0677ac */ /* 0x000ee20008000a00 */
[----:B------:R-:W2:Y:S01]  /*74d0*/  LDC.64 R2, c[0x4][R3] ;  /* 0x0100000003027b82 */ /* 0x000ea20000000a00 */
[----:B------:R-:W5:Y:S01]  /*74e0*/  LDCU.64 UR4, c[0x4][0x10] ;  /* 0x01000200ff0477ac */ /* 0x000f620008000a00 */
[----:B-1----:R-:W-:Y:S01]  /*74f0*/  MOV R5, UR9 ;  /* 0x0000000900057c02 */ /* 0x002fe20008000f00 */
[----:B------:R-:W-:Y:S01]  /*7500*/  IMAD.U32 R4, RZ, RZ, UR8 ;  /* 0x00000008ff047e24 */ /* 0x000fe2000f8e00ff */
[----:B---3--:R-:W-:Y:S01]  /*7510*/  MOV R7, UR7 ;  /* 0x0000000700077c02 */ /* 0x008fe20008000f00 */
[----:B------:R-:W-:Y:S01]  /*7520*/  IMAD.U32 R6, RZ, RZ, UR6 ;  /* 0x00000006ff067e24 */ /* 0x000fe2000f8e00ff */
[----:B-----5:R-:W-:Y:S01]  /*7530*/  MOV R11, UR5 ;  /* 0x00000005000b7c02 */ /* 0x020fe20008000f00 */
[----:B------:R-:W-:Y:S02]  /*7540*/  IMAD.U32 R10, RZ, RZ, UR4 ;  /* 0x00000004ff0a7e24 */ /* 0x000fe4000f8e00ff */
[----:B------:R-:W-:Y:S07]  /*7550*/  LEPC R20, `(.L_x_130) ;  /* 0x000000001014794e */ /* 0x000fee0000000000 */
[----:B--2-4-:R-:W-:Y:S05]  /*7560*/  CALL.ABS.NOINC R2 ;  /* 0x0000000002007343 */ /* 0x014fea0003c00000 */
.L_x_130:
[----:B------:R-:W1:Y:S01]  /*7570*/  S2R R70, SR_CgaCtaId ;  /* 0x0000000000467919 */ /* 0x000e620000008800 */
[----:B------:R-:W-:Y:S05]  /*7580*/  WARPSYNC.ALL ;  /* 0x0000000000007948 */ /* 0x000fea0003800000 */
[----:B------:R-:W-:Y:S01]  /*7590*/  R2UR UR4, R25 ;  /* 0x00000000190472ca */ /* 0x000fe200000e0000 */
[----:B------:R-:W-:Y:S01]  /*75a0*/  BSSY.RECONVERGENT B0, `(.L_x_131) ;  /* 0x0000040000007945 */ /* 0x000fe20003800200 */
[----:B------:R-:W-:Y:S02]  /*75b0*/  ISETP.NE.AND P6, PT, R68, RZ, PT ;  /* 0x000000ff4400720c */ /* 0x000fe40003fc5270 */
[----:B------:R-:W-:Y:S02]  /*75c0*/  ISETP.NE.AND P0, PT, R67, RZ, PT ;  /* 0x000000ff4300720c */ /* 0x000fe40003f05270 */
[----:B------:R-:W-:Y:S07]  /*75d0*/  MOV R20, UR46 ;  /* 0x0000002e00147c02 */ /* 0x000fee0008000f00 */
[----:B---3--:R-:W3:Y:S02]  /*75e0*/  LDTM.x16 R4, tmem[UR4+0x10] ;  /* 0x00001004000479ee */ /* 0x008ee40008240000 */
[----:B------:R-:W-:Y:S04]  /*75f0*/  @P6 LEA R20, R20, UR44, 0x3 ;  /* 0x0000002c14146c11 */ /* 0x000fe8000f8e18ff */
[----:B------:R-:W-:Y:S01]  /*7600*/  @P6 IADD3 R20, PT, PT, R20, 0xb0, RZ ;  /* 0x000000b014146810 */ /* 0x000fe20007ffe0ff */
[C---:B---3--:R-:W-:Y:S01]  /*7610*/  FMUL R0, R24.reuse, R4 ;  /* 0x0000000418007220 */ /* 0x048fe20000400000 */
[C---:B------:R-:W-:Y:S01]  /*7620*/  FMUL R2, R24.reuse, R5 ;  /* 0x0000000518027220 */ /* 0x040fe20000400000 */
[C---:B------:R-:W-:Y:S01]  /*7630*/  FMUL R3, R24.reuse, R6 ;  /* 0x0000000618037220 */ /* 0x040fe20000400000 */
[C---:B------:R-:W-:Y:S01]  /*7640*/  FMUL R7, R24.reuse, R7 ;  /* 0x0000000718077220 */ /* 0x040fe20000400000 */
[C---:B----4-:R-:W-:Y:S01]  /*7650*/  FFMA R28, R27.reuse, R32, R0 ;  /* 0x000000201b1c7223 */ /* 0x050fe20000000000 */
        /* <DEDUP_REMOVED lines=10> */
[----:B------:R-:W-:Y:S01]  /*7700*/  STS.128 [R65+0x2000], R28 ;  /* 0x0020001c41007388 */ /* 0x000fe20000000c00 */
        /* <DEDUP_REMOVED lines=18> */
[----:B------:R-:W-:Y:S01]  /*7830*/  FFMA R19, R27, R47, R12 ;  /* 0x0000002f1b137223 */ /* 0x000fe2000000000c */
[----:B------:R-:W-:Y:S02]  /*7840*/  @P6 SHF.L.U32 R0, R62, 0x1f, RZ ;  /* 0x0000001f3e006819 */ /* 0x000fe400000006ff */
[----:B-1----:R-:W-:Y:S02]  /*7850*/  @P6 PRMT R20, R70, 0x654, R20 ;  /* 0x0000065446146816 */ /* 0x002fe40000000014 */
[----:B------:R4:W-:Y:S01]  /*7860*/  STS.128 [R59+0x2030], R16 ;  /* 0x002030103b007388 */ /* 0x0009e20000000c00 */
[----:B------:R-:W-:Y:S01]  /*7870*/  @!PT LDS RZ, [RZ] ;  /* 0x00000000fffff984 */ /* 0x000fe20000000800 */
[----:B------:R-:W-:Y:S01]  /*7880*/  @!PT LDS RZ, [RZ] ;  /* 0x00000000fffff984 */ /* 0x000fe20000000800 */
[----:B------:R-:W-:Y:S01]  /*7890*/  @!PT LDS RZ, [RZ] ;  /* 0x00000000fffff984 */ /* 0x000fe20000000800 */
[----:B------:R-:W-:Y:S01]  /*78a0*/  @!PT LDS RZ, [RZ] ;  /* 0x00000000fffff984 */ /* 0x000fe20000000800 */
[----:B------:R1:W-:Y:S06]  /*78b0*/  MEMBAR.ALL.CTA ;  /* 0x0000000000007992 */ /* 0x0003ec0000008000 */
[----:B-1----:R-:W1:Y:S01]  /*78c0*/  FENCE.VIEW.ASYNC.S ;  /* 0x00000000000073c6 */ /* 0x002e620000000000 */
[----:B---3--:R-:W-:Y:S01]  /*78d0*/  LEA R6, R71, UR44, 0x3 ;  /* 0x0000002c47067c11 */ /* 0x008fe2000f8e18ff */
[----:B-1----:R-:W-:Y:S06]  /*78e0*/  BAR.SYNC.DEFER_BLOCKING 0x1, 0x80 ;  /* 0x0042000000007b1d */ /* 0x002fec0000010000 */
[----:B------:R-:W-:Y:S05]  /*78f0*/  @P0 BRA `(.L_x_132) ;  /* 0x0000000000280947 */ /* 0x000fea0003800000 */
[----:B------:R-:W1:Y:S01]  /*7900*/  LDCU.64 UR6, c[0x0][0x348] ;  /* 0x00006900ff0677ac */ /* 0x000e620008000a00 */
[----:B------:R-:W-:Y:S02]  /*7910*/  UIADD3 UR9, UPT, UPT, UR49, 0x10, URZ ;  /* 0x0000001031097890 */ /* 0x000fe4000fffe0ff */
[----:B------:R-:W-:Y:S01]  /*7920*/  UIADD3 UR8, UPT, UPT, UR44, 0x2200, URZ ;  /* 0x000022002c087890 */ /* 0x000fe2000fffe0ff */
[----:B------:R-:W-:Y:S01]  /*7930*/  UMOV UR10, UR50 ;  /* 0x00000032000a7c82 */ /* 0x000fe20008000000 */
[----:B------:R-:W-:Y:S01]  /*7940*/  UMOV UR11, UR36 ;  /* 0x00000024000b7c82 */ /* 0x000fe20008000000 */
[----:B-1----:R-:W-:Y:S04]  /*7950*/  UIADD3 UR4, UP0, UPT, UR6, 0x680, URZ ;  /* 0x0000068006047890 */ /* 0x002fe8000ff1e0ff */
[----:B------:R-:W-:Y:S09]  /*7960*/  UIADD3.X UR5, UPT, UPT, URZ, UR7, URZ, UP0, !UPT ;  /* 0x00000007ff057290 */ /* 0x000ff200087fe4ff */
[----:B------:R1:W-:Y:S01]  /*7970*/  UTMASTG.3D [UR8], [UR4] ;  /* 0x00000008040073b5 */ /* 0x0003e20008010000 */
[----:B------:R0:W-:Y:S01]  /*7980*/  UTMACMDFLUSH ;  /* 0x00000000000079b7 */ /* 0x0001e20000000000 */
[----:B-1----:R-:W-:Y:S04]  /*7990*/  DEPBAR.LE SB0, 0x1 ;  /* 0x000080400000791a */ /* 0x002fe80000000000 */
.L_x_132:
[----:B------:R-:W-:Y:S05]  /*79a0*/  BSYNC.RECONVERGENT B0 ;  /* 0x0000000000007941 */ /* 0x000fea0003800200 */
.L_x_131:
[----:B------:R-:W-:Y:S01]  /*79b0*/  BAR.SYNC.DEFER_BLOCKING 0x1, 0x80 ;  /* 0x0042000000007b1d */ /* 0x000fe20000010000 */
[----:B------:R-:W-:Y:S04]  /*79c0*/  UIADD3 UR4, UPT, UPT, UR46, 0x1, URZ ;  /* 0x000000012e047890 */ /* 0x000fe8000fffe0ff */
[----:B------:R-:W-:Y:S04]  /*79d0*/  UISETP.NE.AND UP0, UPT, UR4, 0x4, UPT ;  /* 0x000000040400788c */ /* 0x000fe8000bf05270 */
[----:B------:R-:W-:Y:S01]  /*79e0*/  USEL UR45, UR4, URZ, UP0 ;  /* 0x000000ff042d7287 */ /* 0x000fe20008000000 */
[----:B------:R1:W-:Y:S01]  /*79f0*/  @P6 SYNCS.ARRIVE.TRANS64.RED.A1T0 RZ, [R20+URZ], RZ ;  /* 0x000000ff14ff69a7 */ /* 0x0003e200081004ff */
[----:B------:R-:W-:Y:S01]  /*7a00*/  BSSY B1, `(.L_x_133) ;  /* 0x0000017000017945 */ /* 0x000fe20003800000 */
[----:B------:R-:W3:Y:S02]  /*7a10*/  @P6 SYNCS.PHASECHK.TRANS64.TRYWAIT P0, [R6+URZ+0x90], R0 ;  /* 0x00009000060065a7 */ /* 0x000ee400080011ff */
[----:B---3--:R-:W-:Y:S01]  /*7a20*/  @P6 SEL R72, RZ, 0x1, !P0 ;  /* 0x00000001ff486807 */ /* 0x008fe20004000000 */
[----:B-1----:R-:W-:Y:S06]  /*7a30*/  @!P6 BRA `(.L_x_134) ;  /* 0x00000000004ce947 */ /* 0x002fec0003800000 */
        /* <DEDUP_REMOVED lines=9> */
[----:B------:R-:W-:Y:S04]  /*7ad0*/  SHF.L.U32 R5, R62, 0x1f, RZ ;  /* 0x0000001f3e057819 */ /* 0x000fe800000006ff */
[----:B------:R-:W1:Y:S02]  /*7ae0*/  SYNCS.PHASECHK.TRANS64.TRYWAIT P0, [R6+URZ+0x90], R5 ;  /* 0x00009005060075a7 */ /* 0x000e6400080011ff */
[----:B-1----:R-:W-:Y:S05]  /*7af0*/  @!P0 BRA `(.L_x_137) ;  /* 0x0000001c00bc8947 */ /* 0x002fea0003800000 */
.L_x_136:
[----:B------:R-:W-:Y:S05]  /*7b00*/  BSYNC B0 ;  /* 0x0000000000007941 */ /* 0x000fea0003800000 */
.L_x_135:
[----:B------:R-:W-:Y:S02]  /*7b10*/  ISETP.NE.AND P0, PT, R73, RZ, PT ;  /* 0x000000ff4900720c */ /* 0x000fe40003f05270 */
[----:B------:R-:W-:Y:S11]  /*7b20*/  IADD3 R71, PT, PT, R71, 0x1, RZ ;  /* 0x0000000147477810 */ /* 0x000ff60007ffe0ff */
[----:B------:R3:W1:Y:S04]  /*7b30*/  @P0 LDS.128 R32, [R4] ;  /* 0x0000000004200984 */ /* 0x0006680000000c00 */
[----:B------:R3:W1:Y:S04]  /*7b40*/  @P0 LDS.128 R36, [R3+0x10] ;  /* 0x0000100003240984 */ /* 0x0006680000000c00 */
[----:B------:R3:W1:Y:S04]  /*7b50*/  @P0 LDS.128 R40, [R2+0x20] ;  /* 0x0000200002280984 */ /* 0x0006680000000c00 */
[----:B------:R3:W1:Y:S02]  /*7b60*/  @P0 LDS.128 R44, [R0+0x30] ;  /* 0x00003000002c0984 */ /* 0x0006640000000c00 */
.L_x_134:
[----:B------:R-:W-:Y:S05]  /*7b70*/  BSYNC B1 ;  /* 0x0000000000017941 */ /* 0x000fea0003800000 */
.L_x_133:
[----:B---3--:R-:W-:Y:S05]  /*7b80*/  VIADD R0, R25, 0x20 ;  /* 0x0000002019007836 */ /* 0x008fea0000000000 */
[----:B------:R-:W-:Y:S04]  /*7b90*/  SHF.R.U32.HI R0, RZ, 0x15, R0 ;  /* 0x00000015ff007819 */ /* 0x000fe80000011600 */
[----:B------:R-:W-:Y:S11]  /*7ba0*/  LOP3.LUT P0, RZ, R0, 0x3, R52, 0x48, !PT ;  /* 0x0000000300ff7812 */ /* 0x000ff60007804834 */
[----:B------:R-:W-:Y:S02]  /*7bb0*/  @!UPT UIADD3 URZ, UPT, UPT, URZ, URZ, URZ ;  /* 0x000000fffffff290 */ /* 0x000fe4000fffe0ff */
[----:B------:R-:W-:Y:S05]  /*7bc0*/  @!P0 BRA `(.L_x_138) ;  /* 0x0000000000408947 */ /* 0x000fea0003800000 */
[----:B------:R-:W1:Y:S01]  /*7bd0*/  LDCU.64 UR8, c[0x4][0x70] ;  /* 0x01000e00ff0877ac */ /* 0x000e620008000a00 */
[----:B------:R-:W-:Y:S01]  /*7be0*/  MOV R3, 0x0 ;  /* 0x0000000000037802 */ /* 0x000fe20000000f00 */
[----:B------:R-:W-:Y:S02]  /*7bf0*/  HFMA2 R12, -RZ, RZ, 0, 5.9604644775390625e-08 ;  /* 0x00000001ff0c7431 */ /* 0x000fe400000001ff */
[----:B----4-:R-:W-:Y:S02]  /*7c00*/  IMAD.MOV.U32 R8, RZ, RZ, 0x192 ;  /* 0x00000192ff087424 */ /* 0x010fe400078e00ff */
[----:B------:R-:W-:Y:S01]  /*7c10*/  IMAD.MOV.U32 R13, RZ, RZ, RZ ;  /* 0x000000ffff0d7224 */ /* 0x000fe200078e00ff */
[----:B------:R-:W3:Y:S01]  /*7c20*/  LDCU.64 UR6, c[0x4][0x78] ;  /* 0x01000f00ff0677ac */ /* 0x000ee20008000a00 */
[----:B------:R-:W4:Y:S01]  /*7c30*/  LDC.64 R2, c[0x4][R3] ;  /* 0x0100000003027b82 */ /* 0x000f220000000a00 */
        /* <DEDUP_REMOVED lines=9> */
.L_x_138:
[----:B------:R-:W-:Y:S05]  /*7cd0*/  WARPSYNC.ALL ;  /* 0x0000000000007948 */ /* 0x000fea0003800000 */
[----:B------:R-:W-:Y:S01]  /*7ce0*/  R2UR UR4, R25 ;  /* 0x00000000190472ca */ /* 0x000fe200000e0000 */
[----:B------:R-:W-:Y:S01]  /*7cf0*/  BSSY.RECONVERGENT B0, `(.L_x_139) ;  /* 0x0000040000007945 */ /* 0x000fe20003800200 */
[----:B------:R-:W-:Y:S02]  /*7d00*/  ISETP.NE.AND P6, PT, R68, RZ, PT ;  /* 0x000000ff4400720c */ /* 0x000fe40003fc5270 */
[----:B------:R-:W-:Y:S02]  /*7d10*/  ISETP.NE.AND P0, PT, R67, RZ, PT ;  /* 0x000000ff4300720c */ /* 0x000fe40003f05270 */
[----:B------:R-:W-:Y:S07]  /*7d20*/  MOV R20, UR45 ;  /* 0x0000002d00147c02 */ /* 0x000fee0008000f00 */
[----:B-1--4-:R-:W1:Y:S02]  /*7d30*/  LDTM.x16 R4, tmem[UR4+0x20] ;  /* 0x00002004000479ee */ /* 0x012e640008240000 */
[----:B------:R-:W-:Y:S04]  /*7d40*/  @P6 LEA R20, R20, UR44, 0x3 ;  /* 0x0000002c14146c11 */ /* 0x000fe8000f8e18ff */
[----:B------:R-:W-:Y:S04]  /*7d50*/  @P6 IADD3 R20, PT, PT, R20, 0xb0, RZ ;  /* 0x000000b014146810 */ /* 0x000fe80007ffe0ff */
[----:B------:R-:W-:Y:S01]  /*7d60*/  @P6 PRMT R20, R70, 0x654, R20 ;  /* 0x0000065446146816 */ /* 0x000fe20000000014 */
[C---:B-1----:R-:W-:Y:S01]  /*7d70*/  FMUL R0, R24.reuse, R4 ;  /* 0x0000000418007220 */ /* 0x042fe20000400000 */
        /* <DEDUP_REMOVED lines=34> */
[----:B------:R-:W-:Y:S02]  /*7fa0*/  LEA R0, R71, UR44, 0x3 ;  /* 0x0000002c47007c11 */ /* 0x000fe4000f8e18ff */
[----:B------:R-:W-:Y:S02]  /*7fb0*/  @P6 SHF.L.U32 R2, R62, 0x1f, RZ ;  /* 0x0000001f3e026819 */ /* 0x000fe400000006ff */
        /* <DEDUP_REMOVED lines=10> */
[----:B------:R-:W-:Y:S02]  /*8060*/  UIADD3 UR9, UPT, UPT, UR49, 0x20, URZ ;  /* 0x0000002031097890 */ /* 0x000fe4000fffe0ff */
[----:B------:R-:W-:Y:S01]  /*8070*/  UIADD3 UR8, UPT, UPT, UR44, 0x4200, URZ ;  /* 0x000042002c087890 */ /* 0x000fe2000fffe0ff */
[----:B------:R-:W-:Y:S01]  /*8080*/  UMOV UR10, UR50 ;  /* 0x00000032000a7c82 */ /* 0x000fe20008000000 */
[----:B------:R-:W-:Y:S01]  /*8090*/  UMOV UR11, UR36 ;  /* 0x00000024000b7c82 */ /* 0x000fe20008000000 */
[----:B---3--:R-:W-:Y:S04]  /*80a0*/  UIADD3 UR4, UP0, UPT, UR6, 0x680, URZ ;  /* 0x0000068006047890 */ /* 0x008fe8000ff1e0ff */
[----:B------:R-:W-:Y:S09]  /*80b0*/  UIADD3.X UR5, UPT, UPT, URZ, UR7, URZ, UP0, !UPT ;  /* 0x00000007ff057290 */ /* 0x000ff200087fe4ff */
[----:B------:R3:W-:Y:S01]  /*80c0*/  UTMASTG.3D [UR8], [UR4] ;  /* 0x00000008040073b5 */ /* 0x0007e20008010000 */
[----:B------:R0:W-:Y:S01]  /*80d0*/  UTMACMDFLUSH ;  /* 0x00000000000079b7 */ /* 0x0001e20000000000 */
[----:B---3--:R-:W-:Y:S04]  /*80e0*/  DEPBAR.LE SB0, 0x1 ;  /* 0x000080400000791a */ /* 0x008fe80000000000 */
.L_x_140:
[----:B------:R-:W-:Y:S05]  /*80f0*/  BSYNC.RECONVERGENT B0 ;  /* 0x0000000000007941 */ /* 0x000fea0003800200 */
.L_x_139:
[----:B------:R-:W-:Y:S01]  /*8100*/  BAR.SYNC.DEFER_BLOCKING 0x1, 0x80 ;  /* 0x0042000000007b1d */ /* 0x000fe20000010000 */
[----:B------:R-:W-:Y:S04]  /*8110*/  UIADD3 UR4, UPT, UPT, UR45, 0x1, URZ ;  /* 0x000000012d047890 */ /* 0x000fe8000fffe0ff */
[----:B------:R-:W-:Y:S04]  /*8120*/  UISETP.NE.AND UP0, UPT, UR4, 0x4, UPT ;  /* 0x000000040400788c */ /* 0x000fe8000bf05270 */
[----:B------:R-:W-:Y:S01]  /*8130*/  USEL UR46, UR4, URZ, UP0 ;  /* 0x000000ff042e7287 */ /* 0x000fe20008000000 */
[----:B------:R3:W-:Y:S01]  /*8140*/  @P6 SYNCS.ARRIVE.TRANS64.RED.A1T0 RZ, [R20+URZ], RZ ;  /* 0x000000ff14ff69a7 */ /* 0x0007e200081004ff */
[----:B------:R-:W-:Y:S01]  /*8150*/  BSSY B1, `(.L_x_141) ;  /* 0x0000017000017945 */ /* 0x000fe20003800000 */
[----:B------:R-:W4:Y:S02]  /*8160*/  @P6 SYNCS.PHASECHK.TRANS64.TRYWAIT P0, [R0+URZ+0x90], R2 ;  /* 0x00009002000065a7 */ /* 0x000f2400080011ff */
[----:B----4-:R-:W-:Y:S01]  /*8170*/  @P6 SEL R72, RZ, 0x1, !P0 ;  /* 0x00000001ff486807 */ /* 0x010fe20004000000 */
[----:B---3--:R-:W-:Y:S06]  /*8180*/  @!P6 BRA `(.L_x_142) ;  /* 0x00000000004ce947 */ /* 0x008fec0003800000 */
[----:B------:R-:W-:Y:S01]  /*8190*/  ISETP.NE.AND P0, PT, R72, RZ, PT ;  /* 0x000000ff4800720c */ /* 0x000fe20003f05270 */
[----:B------:R-:W-:Y:S01]  /*81a0*/  BSSY B0, `(.L_x_143) ;  /* 0x000000b000007945 */ /* 0x000fe20003800000 */
[----:B------:R-:W-:Y:S11]  /*81b0*/  ISETP.NE.AND P1, PT, R73, RZ, PT ;  /* 0x000000ff4900720c */ /* 0x000ff60003f25270 */
[----:B------:R-:W-:Y:S02]  /*81c0*/  @!UPT UIADD3 URZ, UPT, UPT, URZ, URZ, URZ ;  /* 0x000000fffffff290 */ /* 0x000fe4000fffe0ff */
[C---:B-1----:R-:W-:Y:S01]  /*81d0*/  @P1 IMAD R4, R71.reuse, 0x2000, R65 ;  /* 0x0000200047041824 */ /* 0x042fe200078e0241 */
[C---:B------:R-:W-:Y:S01]  /*81e0*/  @P1 LEA R2, R71.reuse, R63, 0xd ;  /* 0x0000003f47021211 */ /* 0x040fe200078e68ff */
[C---:B------:R-:W-:Y:S02]  /*81f0*/  @P1 IMAD R3, R71.reuse, 0x2000, R64 ;  /* 0x0000200047031824 */ /* 0x040fe400078e0240 */
[----:B------:R-:W-:Y:S01]  /*8200*/  @P1 IMAD R71, R71, 0x2000, R59 ;  /* 0x0000200047471824 */ /* 0x000fe200078e023b */
[----:B------:R-:W-:Y:S06]  /*8210*/  @P0 BRA `(.L_x_144) ;  /* 0x00000000000c0947 */ /* 0x000fec0003800000 */
[----:B------:R-:W-:Y:S04]  /*8220*/  SHF.L.U32 R5, R62, 0x1f, RZ ;  /* 0x0000001f3e057819 */ /* 0x000fe800000006ff */
[----:B------:R-:W1:Y:S02]  /*8230*/  SYNCS.PHASECHK.TRANS64.TRYWAIT P0, [R0+URZ+0x90], R5 ;  /* 0x00009005000075a7 */ /* 0x000e6400080011ff */
[----:B-1----:R-:W-:Y:S05]  /*8240*/  @!P0 BRA `(.L_x_145) ;  /* 0x0000001400fc8947 */ /* 0x002fea0003800000 */
.L_x_144:
[----:B------:R-:W-:Y:S05]  /*8250*/  BSYNC B0 ;  /* 0x0000000000007941 */ /* 0x000fea0003800000 */
.L_x_143:
[----:B------:R-:W-:Y:S11]  /*8260*/  ISETP.NE.AND P0, PT, R73, RZ, PT ;  /* 0x000000ff4900720c */ /* 0x000ff60003f05270 */
[----:B------:R-:W-:Y:S02]  /*8270*/  @!UPT UIADD3 URZ, UPT, UPT, URZ, URZ, URZ ;  /* 0x000000fffffff290 */ /* 0x000fe4000fffe0ff */
[----:B------:R3:W4:Y:S04]  /*8280*/  @P0 LDS.128 R32, [R4] ;  /* 0x0000000004200984 */ /* 0x0007280000000c00 */
[----:B------:R3:W1:Y:S04]  /*8290*/  @P0 LDS.128 R36, [R3+0x10] ;  /* 0x0000100003240984 */ /* 0x0006680000000c00 */
[----:B------:R3:W1:Y:S04]  /*82a0*/  @P0 LDS.128 R40, [R2+0x20] ;  /* 0x0000200002280984 */ /* 0x0006680000000c00 */
[----:B------:R3:W1:Y:S02]  /*82b0*/  @P0 LDS.128 R44, [R71+0x30] ;  /* 0x00003000472c0984 */ /* 0x0006640000000c00 */
.L_x_142:
[----:B------:R-:W-:Y:S05]  /*82c0*/  BSYNC B1 ;  /* 0x0000000000017941 */ /* 0x000fea0003800000 */
.L_x_141:
        /* <DEDUP_REMOVED lines=21> */
.L_x_146:
[----:B------:R-:W-:Y:S01]  /*8420*/  ISETP.NE.AND P0, PT, R67, RZ, PT ;  /* 0x000000ff4300720c */ /* 0x000fe20003f05270 */
[----:B------:R-:W-:Y:S05]  /*8430*/  WARPSYNC.ALL ;  /* 0x0000000000007948 */ /* 0x000fea0003800000 */
[----:B------:R-:W-:Y:S01]  /*8440*/  R2UR UR4, R25 ;  /* 0x00000000190472ca */ /* 0x000fe200000e0000 */
[----:B------:R-:W-:Y:S01]  /*8450*/  BSSY.RECONVERGENT B0, `(.L_x_147) ;  /* 0x000003c000007945 */ /* 0x000fe20003800200 */
[----:B------:R-:W-:Y:S04]  /*8460*/  IADD3 R69, PT, PT, R69, 0x120, RZ ;  /* 0x0000012045457810 */ /* 0x000fe80007ffe0ff */
[----:B------:R-:W-:Y:S07]  /*8470*/  LOP3.LUT R69, R69, 0xfefffff8, RZ, 0xc0, !PT ;  /* 0xfefffff845457812 */ /* 0x000fee00078ec0ff */
[----:B---3--:R-:W1:Y:S01]  /*8480*/  LDTM.x16 R4, tmem[UR4+0x30] ;  /* 0x00003004000479ee */ /* 0x008e620008240000 */
[----:B------:R-:W-:Y:S01]  /*8490*/  NOP ;  /* 0x0000000000007918 */ /* 0x000fe20000000000 */
[----:B-1----:R1:W-:Y:S01]  /*84a0*/  SYNCS.ARRIVE.TRANS64.RED.A1T0 RZ, [R69+URZ], RZ ;  /* 0x000000ff45ff79a7 */ /* 0x0023e200081004ff */
[C---:B------:R-:W-:Y:S01]  /*84b0*/  FMUL R0, R24.reuse, R4 ;  /* 0x0000000418007220 */ /* 0x040fe20000400000 */
        /* <DEDUP_REMOVED lines=53> */
.L_x_148:
[----:B------:R-:W-:Y:S05]  /*8810*/  BSYNC.RECONVERGENT B0 ;  /* 0x0000000000007941 */ /* 0x000fea0003800200 */
.L_x_147:
[----:B------:R-:W-:Y:S01]  /*8820*/  BAR.SYNC.DEFER_BLOCKING 0x1, 0x80 ;  /* 0x0042000000007b1d */ /* 0x000fe20000010000 */
[----:B------:R-:W-:Y:S01]  /*8830*/  UISETP.NE.AND UP0, UPT, UR47, -0x4, UPT ;  /* 0xfffffffc2f00788c */ /* 0x000fe2000bf05270 */
[----:B------:R-:W-:Y:S08]  /*8840*/  IADD3 R22, PT, PT, R22, 0x1, RZ ;  /* 0x0000000116167810 */ /* 0x000ff00007ffe0ff */
[----:B------:R-:W-:Y:S05]  /*8850*/  BRA.U !UP0, `(.L_x_149) ;  /* 0x0000000108247547 */ /* 0x000fea000b800000 */
[----:B------:R-:W-:Y:S01]  /*8860*/  ISETP.NE.AND P0, PT, R68, RZ, PT ;  /* 0x000000ff4400720c */ /* 0x000fe20003f05270 */
[----:B------:R-:W-:Y:S01]  /*8870*/  IMAD.U32 R0, RZ, RZ, UR46 ;  /* 0x0000002eff007e24 */ /* 0x000fe2000f8e00ff */
[----:B------:R-:W-:Y:S04]  /*8880*/  UIADD3 UR4, UPT, UPT, UR46, 0x1, URZ ;  /* 0x000000012e047890 */ /* 0x000fe8000fffe0ff */
[----:B------:R-:W-:Y:S04]  /*8890*/  UISETP.NE.AND UP0, UPT, UR4, 0x4, UPT ;  /* 0x000000040400788c */ /* 0x000fe8000bf05270 */
[----:B------:R-:W-:Y:S03]  /*88a0*/  USEL UR46, UR4, URZ, UP0 ;  /* 0x000000ff042e7287 */ /* 0x000fe60008000000 */
[----:B------:R-:W-:Y:S05]  /*88b0*/  @P0 LEA R0, R0, UR44, 0x3 ;  /* 0x0000002c00000c11 */ /* 0x000fea000f8e18ff */
[----:B------:R-:W-:Y:S05]  /*88c0*/  @P0 VIADD R0, R0, 0xb0 ;  /* 0x000000b000000836 */ /* 0x000fea0000000000 */
[----:B------:R-:W-:Y:S04]  /*88d0*/  @P0 PRMT R0, R70, 0x654, R0 ;  /* 0x0000065446000816 */ /* 0x000fe80000000000 */
[----:B------:R3:W-:Y:S03]  /*88e0*/  @P0 SYNCS.ARRIVE.TRANS64.RED.A1T0 RZ, [R0+URZ], RZ ;  /* 0x000000ff00ff09a7 */ /* 0x0007e600081004ff */
.L_x_149:
[----:B------:R-:W-:Y:S01]  /*88f0*/  R2UR UR5, R53 ;  /* 0x00000000350572ca */ /* 0x000fe200000e0000 */
[----:B------:R-:W-:Y:S01]  /*8900*/  UISETP.NE.AND UP0, UPT, UR61, URZ, UPT ;  /* 0x000000ff3d00728c */ /* 0x000fe2000bf05270 */
[----:B------:R-:W-:Y:S01]  /*8910*/  R2UR UR4, R54 ;  /* 0x00000000360472ca */ /* 0x000fe200000e0000 */
[----:B------:R-:W-:Y:S01]  /*8920*/  UIADD3 UR47, UPT, UPT, UR47, 0x4, URZ ;  /* 0x000000042f2f7890 */ /* 0x000fe2000fffe0ff */
[----:B------:R-:W-:Y:S01]  /*8930*/  ISETP.NE.AND P0, PT, R58, 0x2, PT ;  /* 0x000000023a00780c */ /* 0x000fe20003f05270 */
[----:B------:R-:W-:Y:S01]  /*8940*/  UMOV UR36, UR60 ;  /* 0x0000003c00247c82 */ /* 0x000fe20008000000 */
[----:B------:R-:W-:Y:S02]  /*8950*/  ISETP.NE.AND P1, PT, R22, 0x4, PT ;  /* 0x000000041600780c */ /* 0x000fe40003f25270 */
[----:B------:R-:W-:Y:S02]  /*8960*/  SEL R2, RZ, 0x1, P0 ;  /* 0x00000001ff027807 */ /* 0x000fe40000000000 */
[----:B---3--:R-:W-:Y:S02]  /*8970*/  SEL R0, RZ, 0x1, P1 ;  /* 0x00000001ff007807 */ /* 0x008fe40000800000 */
[----:B------:R-:W-:Y:S01]  /*8980*/  LOP3.LUT R60, R60, R2, RZ, 0x3c, !PT ;  /* 0x000000023c3c7212 */ /* 0x000fe200078e3cff */
[----:B------:R-:W-:Y:S01]  /*8990*/  UIADD3 UR34, UPT, UPT, UR37, UR5, URZ ;  /* 0x0000000525227290 */ /* 0x000fe2000fffe0ff */
[----:B------:R-:W-:Y:S01]  /*89a0*/  LOP3.LUT R61, R61, R0, RZ, 0x3c, !PT ;  /* 0x000000003d3d7212 */ /* 0x000fe200078e3cff */
[----:B------:R-:W-:Y:S01]  /*89b0*/  UIADD3 UR35, UPT, UPT, UR38, UR4, URZ ;  /* 0x0000000426237290 */ /* 0x000fe2000fffe0ff */
[----:B------:R-:W-:Y:S02]  /*89c0*/  SEL R58, R58, RZ, P0 ;  /* 0x000000ff3a3a7207 */ /* 0x000fe40000000000 */
[----:B------:R-:W-:Y:S01]  /*89d0*/  SEL R22, R22, RZ, P1 ;  /* 0x000000ff16167207 */ /* 0x000fe20000800000 */
[----:B------:R-:W-:Y:S08]  /*89e0*/  BRA.U UP0, `(.L_x_150) ;  /* 0xffffffd100f07547 */ /* 0x000ff0000b83ffff */
[----:B------:R-:W-:-:S13]  /*89f0*/  R2UR UR4, R55 ;  /* 0x00000000370472ca */ /* 0x000fda00000e0000 */
[----:B------:R-:W-:-:S09]  /*8a00*/  UISETP.NE.AND UP0, UPT, UR4, URZ, UPT ;  /* 0x000000ff0400728c */ /* 0x000fd2000bf05270 */
[----:B------:R-:W-:Y:S05]  /*8a10*/  BRA.U !UP0, `(.L_x_151) ;  /* 0x0000000108487547 */ /* 0x000fea000b800000 */
[----:B------:R-:W3:Y:S02]  /*8a20*/  LDCU.64 UR4, c[0x0][0x890] ;  /* 0x00011200ff0477ac */ /* 0x000ee40008000a00 */
[----:B---3--:R-:W-:-:S04]  /*8a30*/  UISETP.NE.U32.AND UP0, UPT, UR4, URZ, UPT ;  /* 0x000000ff0400728c */ /* 0x008fc8000bf05070 */
[----:B------:R-:W-:-:S09]  /*8a40*/  UISETP.NE.AND.EX UP0, UPT, UR5, URZ, UPT, UP0 ;  /* 0x000000ff0500728c */ /* 0x000fd2000bf05300 */
[----:B------:R-:W-:Y:S05]  /*8a50*/  BRA.U UP0, `(.L_x_152) ;  /* 0x00000001000c7547 */ /* 0x000fea000b800000 */
[----:B------:R-:W-:-:S13]  /*8a60*/  FSETP.NEU.AND P0, PT, R27, RZ, PT ;  /* 0x000000ff1b00720b */ /* 0x000fda0003f0d000 */
[----:B------:R-:W-:Y:S05]  /*8a70*/  @!P0 EXIT ;  /* 0x000000000000894d */ /* 0x000fea0003800000 */
[----:B------:R-:W-:Y:S05]  /*8a80*/  BRA `(.L_x_151) ;  /* 0x00000000002c7947 */ /* 0x000fea0003800000 */
.L_x_152:
[----:B------:R-:W-:Y:S01]  /*8a90*/  ISETP.NE.AND P0, PT, R57, RZ, PT ;  /* 0x000000ff3900720c */ /* 0x000fe20003f05270 */
[----:B------:R-:W-:-:S12]  /*8aa0*/  BSSY.RECONVERGENT B0, `(.L_x_151) ;  /* 0x0000009000007945 */ /* 0x000fd80003800200 */
[----:B------:R-:W-:Y:S05]  /*8ab0*/  @P0 BRA `(.L_x_153) ;  /* 0x0000000000140947 */ /* 0x000fea0003800000 */
[----:B------:R-:W3:Y:S02]  /*8ac0*/  LDCU.64 UR4, c[0x0][0x888] ;  /* 0x00011100ff0477ac */ /* 0x000ee40008000a00 */
[----:B---3--:R-:W-:-:S04]  /*8ad0*/  ISETP.NE.U32.AND P0, PT, RZ, UR4, PT ;  /* 0x00000004ff007c0c */ /* 0x008fc8000bf05070 */
[----:B------:R-:W-:-:S13]  /*8ae0*/  ISETP.NE.AND.EX P0, PT, RZ, UR5, PT, P0 ;  /* 0x00000005ff007c0c */ /* 0x000fda000bf05300 */
[----:B------:R-:W-:Y:S05]  /*8af0*/  @!P0 EXIT ;  /* 0x000000000000894d */ /* 0x000fea0003800000 */
[----:B------:R-:W-:Y:S05]  /*8b00*/  BRA `(.L_x_154) ;  /* 0x0000000000087947 */ /* 0x000fea0003800000 */
.L_x_153:
[----:B------:R-:W-:-:S13]  /*8b10*/  FSETP.NEU.AND P0, PT, R27, RZ, PT ;  /* 0x000000ff1b00720b */ /* 0x000fda0003f0d000 */
[----:B------:R-:W-:Y:S05]  /*8b20*/  @!P0 EXIT ;  /* 0x000000000000894d */ /* 0x000fea0003800000 */
.L_x_154:
[----:B------:R-:W-:Y:S05]  /*8b30*/  BSYNC.RECONVERGENT B0 ;  /* 0x0000000000007941 */ /* 0x000fea0003800200 */
.L_x_151:
[----:B------:R-:W3:Y:S01]  /*8b40*/  S2UR UR5, SR_CgaCtaId ;  /* 0x00000000000579c3 */ /* 0x000ee20000008800 */
[----:B------:R-:W-:Y:S01]  /*8b50*/  ULEA UR4, UR46, UR44, 0x3 ;  /* 0x0000002c2e047291 */ /* 0x000fe2000f8e18ff */
[----:B------:R-:W-:-:S04]  /*8b60*/  DEPBAR.LE SB0, 0x0 ;  /* 0x000080000000791a */ /* 0x000fc80000000000 */
[----:B------:R-:W-:-:S04]  /*8b70*/  UIADD3 UR4, UPT, UPT, UR4, 0xb0, URZ ;  /* 0x000000b004047890 */ /* 0x000fc8000fffe0ff */
[----:B---3--:R-:W-:-:S09]  /*8b80*/  UPRMT UR4, UR5, 0x654, UR4 ;  /* 0x0000065405047896 */ /* 0x008fd20008000004 */
[----:B------:R-:W-:Y:S01]  /*8b90*/  SYNCS.ARRIVE.TRANS64.RED.A1T0 RZ, [UR4], RZ ;  /* 0x000000ffffff79a7 */ /* 0x000fe20008100404 */
[----:B------:R-:W-:Y:S05]  /*8ba0*/  EXIT ;  /* 0x000000000000794d */ /* 0x000fea0003800000 */
.L_x_25:
[----:B-1----:R1:W3:Y:S02]  /*8bb0*/  SYNCS.PHASECHK.TRANS64.TRYWAIT P0, [R0+URZ+0x150], R2 ;  /* 0x00015002000075a7 */ /* 0x0022e400080011ff */
[----:B---3--:R-:W-:Y:S05]  /*8bc0*/  @!P0 NANOSLEEP.SYNCS 0x989680 ;  /* 0x009896800000895d */ /* 0x008fea0003900000 */
[----:B------:R-:W3:Y:S02]  /*8bd0*/  @!P0 SYNCS.PHASECHK.TRANS64 P0, [R0+URZ+0x150], R2 ;  /* 0x00015002000085a7 */ /* 0x000ee400080010ff */
[----:B---3--:R-:W-:Y:S05]  /*8be0*/  @!P0 BRA `(.L_x_25) ;  /* 0xfffffffc00f08947 */ /* 0x008fea000383ffff */
[----:B------:R-:W-:Y:S05]  /*8bf0*/  BRA `(.L_x_155) ;  /* 0xffffff9000147947 */ /* 0x000fea000383ffff */
.L_x_28:
[----:B-1----:R-:W-:-:S07]  /*8c00*/  MOV R0, UR33 ;  /* 0x0000002100007c02 */ /* 0x002fce0008000f00 */
.L_x_156:
[----:B-1----:R1:W3:Y:S02]  /*8c10*/  SYNCS.PHASECHK.TRANS64.TRYWAIT P0, [R0+URZ+0x48], R3 ;  /* 0x00004803000075a7 */ /* 0x0022e400080011ff */
[----:B---3--:R-:W-:Y:S05]  /*8c20*/  @!P0 NANOSLEEP.SYNCS 0x989680 ;  /* 0x009896800000895d */ /* 0x008fea0003900000 */
[----:B------:R-:W3:Y:S02]  /*8c30*/  @!P0 SYNCS.PHASECHK.TRANS64 P0, [R0+URZ+0x48], R3 ;  /* 0x00004803000085a7 */ /* 0x000ee400080010ff */
[----:B---3--:R-:W-:Y:S05]  /*8c40*/  @!P0 BRA `(.L_x_156) ;  /* 0xfffffffc00f08947 */ /* 0x008fea000383ffff */
[----:B------:R-:W-:Y:S05]  /*8c50*/  BRA `(.L_x_27) ;  /* 0xffffff9000647947 */ /* 0x000fea000383ffff */
.L_x_35:
[----:B-1----:R-:W-:-:S07]  /*8c60*/  MOV R0, UR9 ;  /* 0x0000000900007c02 */ /* 0x002fce0008000f00 */
.L_x_157:
[----:B-1----:R1:W3:Y:S02]  /*8c70*/  SYNCS.PHASECHK.TRANS64.TRYWAIT P0, [R0+URZ+0x48], R3 ;  /* 0x00004803000075a7 */ /* 0x0022e400080011ff */
[----:B---3--:R-:W-:Y:S05]  /*8c80*/  @!P0 NANOSLEEP.SYNCS 0x989680 ;  /* 0x009896800000895d */ /* 0x008fea0003900000 */
[----:B------:R-:W3:Y:S02]  /*8c90*/  @!P0 SYNCS.PHASECHK.TRANS64 P0, [R0+URZ+0x48], R3 ;  /* 0x00004803000085a7 */ /* 0x000ee400080010ff */
[----:B---3--:R-:W-:Y:S05]  /*8ca0*/  @!P0 BRA `(.L_x_157) ;  /* 0xfffffffc00f08947 */ /* 0x008fea000383ffff */
[----:B------:R-:W-:Y:S05]  /*8cb0*/  BRA `(.L_x_34) ;  /* 0xffffff9400287947 */ /* 0x000fea000383ffff */
.L_x_40:
[----:B-1----:R1:W3:Y:S02]  /*8cc0*/  SYNCS.PHASECHK.TRANS64.TRYWAIT P0, [R3+URZ+0xe0], R0 ;  /* 0x0000e000030075a7 */ /* 0x0022e400080011ff */
[----:B---3--:R-:W-:Y:S05]  /*8cd0*/  @!P0 NANOSLEEP.SYNCS 0x989680 ;  /* 0x009896800000895d */ /* 0x008fea0003900000 */
[----:B------:R-:W3:Y:S02]  /*8ce0*/  @!P0 SYNCS.PHASECHK.TRANS64 P0, [R3+URZ+0xe0], R0 ;  /* 0x0000e000030085a7 */ /* 0x000ee400080010ff */
[----:B---3--:R-:W-:Y:S05]  /*8cf0*/  @!P0 BRA `(.L_x_40) ;  /* 0xfffffffc00f08947 */ /* 0x008fea000383ffff */
[----:B------:R-:W-:Y:S05]  /*8d00*/  BRA `(.L_x_158) ;  /* 0xffffff9400cc7947 */ /* 0x000fea000383ffff */
.L_x_44:
[----:B------:R-:W-:-:S07]  /*8d10*/  MOV R0, UR4 ;  /* 0x0000000400007c02 */ /* 0x000fce0008000f00 */
.L_x_159:
[----:B-1----:R1:W3:Y:S02]  /*8d20*/  SYNCS.PHASECHK.TRANS64.TRYWAIT P0, [R0+URZ], R2 ;  /* 0x00000002000075a7 */ /* 0x0022e400080011ff */
[----:B---3--:R-:W-:Y:S05]  /*8d30*/  @!P0 NANOSLEEP.SYNCS 0x989680 ;  /* 0x009896800000895d */ /* 0x008fea0003900000 */
[----:B------:R-:W3:Y:S02]  /*8d40*/  @!P0 SYNCS.PHASECHK.TRANS64 P0, [R0+URZ], R2 ;  /* 0x00000002000085a7 */ /* 0x000ee400080010ff */
[----:B---3--:R-:W-:Y:S05]  /*8d50*/  @!P0 BRA `(.L_x_159) ;  /* 0xfffffffc00f08947 */ /* 0x008fea000383ffff */
[----:B------:R-:W-:Y:S05]  /*8d60*/  BRA `(.L_x_160) ;  /* 0xffffff9c00787947 */ /* 0x000fea000383ffff */
.L_x_45:
[----:B------:R-:W-:-:S07]  /*8d70*/  MOV R0, UR5 ;  /* 0x0000000500007c02 */ /* 0x000fce0008000f00 */
.L_x_161:
[----:B-1----:R1:W3:Y:S02]  /*8d80*/  SYNCS.PHASECHK.TRANS64.TRYWAIT P0, [R0+URZ], R3 ;  /* 0x00000003000075a7 */ /* 0x0022e400080011ff */
[----:B---3--:R-:W-:Y:S05]  /*8d90*/  @!P0 NANOSLEEP.SYNCS 0x989680 ;  /* 0x009896800000895d */ /* 0x008fea0003900000 */
[----:B------:R-:W3:Y:S02]  /*8da0*/  @!P0 SYNCS.PHASECHK.TRANS64 P0, [R0+URZ], R3 ;  /* 0x00000003000085a7 */ /* 0x000ee400080010ff */
[----:B---3--:R-:W-:Y:S05]  /*8db0*/  @!P0 BRA `(.L_x_161) ;  /* 0xfffffffc00f08947 */ /* 0x008fea000383ffff */
[----:B------:R-:W-:Y:S05]  /*8dc0*/  BRA `(.L_x_162) ;  /* 0xffffff9c00847947 */ /* 0x000fea000383ffff */
.L_x_46:
[----:B------:R-:W-:-:S07]  /*8dd0*/  MOV R0, UR5 ;  /* 0x0000000500007c02 */ /* 0x000fce0008000f00 */
.L_x_163:
[----:B-1----:R1:W3:Y:S02]  /*8de0*/  SYNCS.PHASECHK.TRANS64.TRYWAIT P0, [R0+URZ], R3 ;  /* 0x00000003000075a7 */ /* 0x0022e400080011ff */
[----:B---3--:R-:W-:Y:S05]  /*8df0*/  @!P0 NANOSLEEP.SYNCS 0x989680 ;  /* 0x009896800000895d */ /* 0x008fea0003900000 */
[----:B------:R-:W3:Y:S02]  /*8e00*/  @!P0 SYNCS.PHASECHK.TRANS64 P0, [R0+URZ], R3 ;  /* 0x00000003000085a7 */ /* 0x000ee400080010ff */
[----:B---3--:R-:W-:Y:S05]  /*8e10*/  @!P0 BRA `(.L_x_163) ;  /* 0xfffffffc00f08947 */ /* 0x008fea000383ffff */
[----:B------:R-:W-:Y:S05]  /*8e20*/  BRA `(.L_x_164) ;  /* 0xffffff9c00907947 */ /* 0x000fea000383ffff */
.L_x_47:
[----:B------:R-:W-:-:S07]  /*8e30*/  MOV R0, UR5 ;  /* 0x0000000500007c02 */ /* 0x000fce0008000f00 */
.L_x_165:
[----:B-1----:R1:W3:Y:S02]  /*8e40*/  SYNCS.PHASECHK.TRANS64.TRYWAIT P0, [R0+URZ], R3 ;  /* 0x00000003000075a7 */ /* 0x0022e400080011ff */
[----:B---3--:R-:W-:Y:S05]  /*8e50*/  @!P0 NANOSLEEP.SYNCS 0x989680 ;  /* 0x009896800000895d */ /* 0x008fea0003900000 */
[----:B------:R-:W3:Y:S02]  /*8e60*/  @!P0 SYNCS.PHASECHK.TRANS64 P0, [R0+URZ], R3 ;  /* 0x00000003000085a7 */ /* 0x000ee400080010ff */
[----:B---3--:R-:W-:Y:S05]  /*8e70*/  @!P0 BRA `(.L_x_165) ;  /* 0xfffffffc00f08947 */ /* 0x008fea000383ffff */
[----:B------:R-:W-:Y:S05]  /*8e80*/  BRA `(.L_x_166) ;  /* 0xffffff9c009c7947 */ /* 0x000fea000383ffff */
.L_x_48:
[----:B------:R-:W-:-:S07]  /*8e90*/  MOV R0, UR5 ;  /* 0x0000000500007c02 */ /* 0x000fce0008000f00 */
.L_x_167:
[----:B-1----:R1:W3:Y:S02]  /*8ea0*/  SYNCS.PHASECHK.TRANS64.TRYWAIT P0, [R0+URZ], R3 ;  /* 0x00000003000075a7 */ /* 0x0022e400080011ff */
[----:B---3--:R-:W-:Y:S05]  /*8eb0*/  @!P0 NANOSLEEP.SYNCS 0x989680 ;  /* 0x009896800000895d */ /* 0x008fea0003900000 */
[----:B------:R-:W3:Y:S02]  /*8ec0*/  @!P0 SYNCS.PHASECHK.TRANS64 P0, [R0+URZ], R3 ;  /* 0x00000003000085a7 */ /* 0x000ee400080010ff */
[----:B---3--:R-:W-:Y:S05]  /*8ed0*/  @!P0 BRA `(.L_x_167) ;  /* 0xfffffffc00f08947 */ /* 0x008fea000383ffff */
[----:B------:R-:W-:Y:S05]  /*8ee0*/  BRA `(.L_x_168) ;  /* 0xffffff9c00a87947 */ /* 0x000fea000383ffff */
.L_x_49:
[----:B------:R-:W-:-:S07]  /*8ef0*/  MOV R0, UR5 ;  /* 0x0000000500007c02 */ /* 0x000fce0008000f00 */
.L_x_169:
[----:B-1----:R1:W3:Y:S02]  /*8f00*/  SYNCS.PHASECHK.TRANS64.TRYWAIT P0, [R0+URZ], R3 ;  /* 0x00000003000075a7 */ /* 0x0022e400080011ff */
[----:B---3--:R-:W-:Y:S05]  /*8f10*/  @!P0 NANOSLEEP.SYNCS 0x989680 ;  /* 0x009896800000895d */ /* 0x008fea0003900000 */
[----:B------:R-:W3:Y:S02]  /*8f20*/  @!P0 SYNCS.PHASECHK.TRANS64 P0, [R0+URZ], R3 ;  /* 0x00000003000085a7 */ /* 0x000ee400080010ff */
[----:B---3--:R-:W-:Y:S05]  /*8f30*/  @!P0 BRA `(.L_x_169) ;  /* 0xfffffffc00f08947 */ /* 0x008fea000383ffff */
[----:B------:R-:W-:Y:S05]  /*8f40*/  BRA `(.L_x_170) ;  /* 0xffffff9c00b47947 */ /* 0x000fea000383ffff */
.L_x_50:
[----:B------:R-:W-:-:S07]  /*8f50*/  MOV R0, UR5 ;  /* 0x0000000500007c02 */ /* 0x000fce0008000f00 */
.L_x_171:
[----:B-1----:R1:W3:Y:S02]  /*8f60*/  SYNCS.PHASECHK.TRANS64.TRYWAIT P0, [R0+URZ], R3 ;  /* 0x00000003000075a7 */ /* 0x0022e400080011ff */
[----:B---3--:R-:W-:Y:S05]  /*8f70*/  @!P0 NANOSLEEP.SYNCS 0x989680 ;  /* 0x009896800000895d */ /* 0x008fea0003900000 */
[----:B------:R-:W3:Y:S02]  /*8f80*/  @!P0 SYNCS.PHASECHK.TRANS64 P0, [R0+URZ], R3 ;  /* 0x00000003000085a7 */ /* 0x000ee400080010ff */
[----:B---3--:R-:W-:Y:S05]  /*8f90*/  @!P0 BRA `(.L_x_171) ;  /* 0xfffffffc00f08947 */ /* 0x008fea000383ffff */
[----:B------:R-:W-:Y:S05]  /*8fa0*/  BRA `(.L_x_172) ;  /* 0xffffff9c00c07947 */ /* 0x000fea000383ffff */
.L_x_51:
[----:B------:R-:W-:-:S07]  /*8fb0*/  MOV R0, UR5 ;  /* 0x0000000500007c02 */ /* 0x000fce0008000f00 */
.L_x_173:
[----:B-1----:R1:W3:Y:S02]  /*8fc0*/  SYNCS.PHASECHK.TRANS64.TRYWAIT P0, [R0+URZ], R3 ;  /* 0x00000003000075a7 */ /* 0x0022e400080011ff */
[----:B---3--:R-:W-:Y:S05]  /*8fd0*/  @!P0 NANOSLEEP.SYNCS 0x989680 ;  /* 0x009896800000895d */ /* 0x008fea0003900000 */
[----:B------:R-:W3:Y:S02]  /*8fe0*/  @!P0 SYNCS.PHASECHK.TRANS64 P0, [R0+URZ], R3 ;  /* 0x00000003000085a7 */ /* 0x000ee400080010ff */
[----:B---3--:R-:W-:Y:S05]  /*8ff0*/  @!P0 BRA `(.L_x_173) ;  /* 0xfffffffc00f08947 */ /* 0x008fea000383ffff */
[----:B------:R-:W-:Y:S05]  /*9000*/  BRA `(.L_x_174) ;  /* 0xffffff9c00cc7947 */ /* 0x000fea000383ffff */
.L_x_54:
[----:B--2---:R2:W3:Y:S02]  /*9010*/  SYNCS.PHASECHK.TRANS64.TRYWAIT P0, [R0+URZ+0x140], R4 ;  /* 0x00014004000075a7 */ /* 0x0044e400080011ff */
[----:B---3--:R-:W-:Y:S05]  /*9020*/  @!P0 NANOSLEEP.SYNCS 0x989680 ;  /* 0x009896800000895d */ /* 0x008fea0003900000 */
[----:B------:R-:W3:Y:S02]  /*9030*/  @!P0 SYNCS.PHASECHK.TRANS64 P0, [R0+URZ+0x140], R4 ;  /* 0x00014004000085a7 */ /* 0x000ee400080010ff */
[----:B---3--:R-:W-:Y:S05]  /*9040*/  @!P0 BRA `(.L_x_54) ;  /* 0xfffffffc00f08947 */ /* 0x008fea000383ffff */
[----:B------:R-:W-:Y:S05]  /*9050*/  BRA `(.L_x_175) ;  /* 0xffffffa000307947 */ /* 0x000fea000383ffff */
.L_x_55:
[----:B------:R-:W-:-:S07]  /*9060*/  MOV R0, UR4 ;  /* 0x0000000400007c02 */ /* 0x000fce0008000f00 */
.L_x_176:
[----:B--2---:R2:W3:Y:S02]  /*9070*/  SYNCS.PHASECHK.TRANS64.TRYWAIT P0, [R0+URZ+0xf0], R5 ;  /* 0x0000f005000075a7 */ /* 0x0044e400080011ff */
[----:B---3--:R-:W-:Y:S05]  /*9080*/  @!P0 NANOSLEEP.SYNCS 0x989680 ;  /* 0x009896800000895d */ /* 0x008fea0003900000 */
[----:B------:R-:W3:Y:S02]  /*9090*/  @!P0 SYNCS.PHASECHK.TRANS64 P0, [R0+URZ+0xf0], R5 ;  /* 0x0000f005000085a7 */ /* 0x000ee400080010ff */
[----:B---3--:R-:W-:Y:S05]  /*90a0*/  @!P0 BRA `(.L_x_176) ;  /* 0xfffffffc00f08947 */ /* 0x008fea000383ffff */
[----:B------:R-:W-:Y:S05]  /*90b0*/  BRA `(.L_x_177) ;  /* 0xffffffa000407947 */ /* 0x000fea000383ffff */
.L_x_56:
[----:B--2---:R2:W3:Y:S02]  /*90c0*/  SYNCS.PHASECHK.TRANS64.TRYWAIT P1, [R0+URZ+0xe0], R4 ;  /* 0x0000e004000075a7 */ /* 0x0044e400080211ff */
[----:B---3--:R-:W-:Y:S05]  /*90d0*/  @!P1 NANOSLEEP.SYNCS 0x989680 ;  /* 0x009896800000995d */ /* 0x008fea0003900000 */
[----:B------:R-:W3:Y:S02]  /*90e0*/  @!P1 SYNCS.PHASECHK.TRANS64 P1, [R0+URZ+0xe0], R4 ;  /* 0x0000e004000095a7 */ /* 0x000ee400080210ff */
[----:B---3--:R-:W-:Y:S05]  /*90f0*/  @!P1 BRA `(.L_x_56) ;  /* 0xfffffffc00f09947 */ /* 0x008fea000383ffff */
[----:B------:R-:W-:Y:S05]  /*9100*/  BRA `(.L_x_178) ;  /* 0xffffffa000707947 */ /* 0x000fea000383ffff */
.L_x_59:
[----:B------:R-:W-:-:S07]  /*9110*/  MOV R0, UR4 ;  /* 0x0000000400007c02 */ /* 0x000fce0008000f00 */
.L_x_179:
[----:B--2---:R2:W3:Y:S02]  /*9120*/  SYNCS.PHASECHK.TRANS64.TRYWAIT P0, [R0+URZ+0xf0], R2 ;  /* 0x0000f002000075a7 */ /* 0x0044e400080011ff */
[----:B---3--:R-:W-:Y:S05]  /*9130*/  @!P0 NANOSLEEP.SYNCS 0x989680 ;  /* 0x009896800000895d */ /* 0x008fea0003900000 */
[----:B------:R-:W3:Y:S02]  /*9140*/  @!P0 SYNCS.PHASECHK.TRANS64 P0, [R0+URZ+0xf0], R2 ;  /* 0x0000f002000085a7 */ /* 0x000ee400080010ff */
[----:B---3--:R-:W-:Y:S05]  /*9150*/  @!P0 BRA `(.L_x_179) ;  /* 0xfffffffc00f08947 */ /* 0x008fea000383ffff */
[----:B------:R-:W-:Y:S05]  /*9160*/  BRA `(.L_x_58) ;  /* 0xffffffa000c47947 */ /* 0x000fea000383ffff */
.L_x_68:
[----:B--2---:R-:W-:-:S04]  /*9170*/  MOV R5, UR5 ;  /* 0x0000000500057c02 */ /* 0x004fc80008000f00 */
[----:B------:R2:W3:Y:S03]  /*9180*/  SYNCS.PHASECHK.TRANS64.TRYWAIT P0, [R5+URZ+0x8], R6 ;  /* 0x00000806050075a7 */ /* 0x0004e600080011ff */
[----:B---3--:R-:W-:Y:S05]  /*9190*/  @!P0 NANOSLEEP.SYNCS 0x989680 ;  /* 0x009896800000895d */ /* 0x008fea0003900000 */
[----:B------:R-:W3:Y:S02]  /*91a0*/  @!P0 SYNCS.PHASECHK.TRANS64 P0, [R5+URZ+0x8], R6 ;  /* 0x00000806050085a7 */ /* 0x000ee400080010ff */
[----:B---3--:R-:W-:Y:S05]  /*91b0*/  @!P0 BRA `(.L_x_68) ;  /* 0xfffffffc00ec8947 */ /* 0x008fea000383ffff */
[----:B------:R-:W-:Y:S05]  /*91c0*/  BRA `(.L_x_67) ;  /* 0xffffffa4007c7947 */ /* 0x000fea000383ffff */
.L_x_70:
[----:B------:R-:W-:Y:S01]  /*91d0*/  BSSY B0, `(.L_x_180) ;  /* 0x0000006000007945 */ /* 0x000fe20003800000 */
[----:B------:R-:W-:-:S07]  /*91e0*/  MOV R15, 0xffffffff ;  /* 0xffffffff000f7802 */ /* 0x000fce0000000f00 */
[----:B-12--5:R-:W-:Y:S05]  /*91f0*/  WARPSYNC.COLLECTIVE R15, `(.L_x_181) ;  /* 0x000000000f0c7348 */ /* 0x026fea0003c00000 */
[----:B------:R-:W-:Y:S02]  /*9200*/  ELECT P6, UR79, PT ;  /* 0x00000000004f782f */ /* 0x000fe400038c0000 */
[----:B------:R-:W-:Y:S01]  /*9210*/  MOV R14, UR79 ;  /* 0x0000004f000e7c02 */ /* 0x000fe20008000f00 */
[----:B-12--5:R-:W-:Y:S10]  /*9220*/  ENDCOLLECTIVE ;  /* 0x000000000000791b */ /* 0x026ff40003800000 */
.L_x_181:
[----:B------:R-:W-:Y:S05]  /*9230*/  BSYNC B0 ;  /* 0x0000000000007941 */ /* 0x000fea0003800000 */
.L_x_180:
[----:B------:R-:W-:Y:S01]  /*9240*/  PLOP3.LUT P0, PT, P6, PT, PT, 0x80, 0x8 ;  /* 0x000000000008781c */ /* 0x000fe2000370f070 */
[----:B------:R-:W-:-:S12]  /*9250*/  BRA `(.L_x_182) ;  /* 0xffffffa400a87947 */ /* 0x000fd8000383ffff */
.L_x_72:
[----:B--2---:R-:W-:-:S04]  /*9260*/  MOV R3, UR5 ;  /* 0x0000000500037c02 */ /* 0x004fc80008000f00 */
[----:B------:R2:W3:Y:S03]  /*9270*/  SYNCS.PHASECHK.TRANS64.TRYWAIT P0, [R3+URZ+0x8], R4 ;  /* 0x00000804030075a7 */ /* 0x0004e600080011ff */
[----:B---3--:R-:W-:Y:S05]  /*9280*/  @!P0 NANOSLEEP.SYNCS 0x989680 ;  /* 0x009896800000895d */ /* 0x008fea0003900000 */
[----:B------:R-:W3:Y:S02]  /*9290*/  @!P0 SYNCS.PHASECHK.TRANS64 P0, [R3+URZ+0x8], R4 ;  /* 0x00000804030085a7 */ /* 0x000ee400080010ff */
[----:B---3--:R-:W-:Y:S05]  /*92a0*/  @!P0 BRA `(.L_x_72) ;  /* 0xfffffffc00ec8947 */ /* 0x008fea000383ffff */
[----:B------:R-:W-:Y:S05]  /*92b0*/  BRA `(.L_x_71) ;  /* 0xffffffa400ac7947 */ /* 0x000fea000383ffff */
.L_x_73:
[----:B-1----:R1:W2:Y:S02]  /*92c0*/  SYNCS.PHASECHK.TRANS64.TRYWAIT P0, [R0+URZ+0xe0], R4 ;  /* 0x0000e004000075a7 */ /* 0x0022a400080011ff */
[----:B--2---:R-:W-:Y:S05]  /*92d0*/  @!P0 NANOSLEEP.SYNCS 0x989680 ;  /* 0x009896800000895d */ /* 0x004fea0003900000 */
[----:B------:R-:W2:Y:S02]  /*92e0*/  @!P0 SYNCS.PHASECHK.TRANS64 P0, [R0+URZ+0xe0], R4 ;  /* 0x0000e004000085a7 */ /* 0x000ea400080010ff */
[----:B--2---:R-:W-:Y:S05]  /*92f0*/  @!P0 BRA `(.L_x_73) ;  /* 0xfffffffc00f08947 */ /* 0x004fea000383ffff */
[----:B------:R-:W-:Y:S05]  /*9300*/  BRA `(.L_x_183) ;  /* 0xffffffa800987947 */ /* 0x000fea000383ffff */
.L_x_75:
[----:B------:R-:W-:-:S07]  /*9310*/  MOV R0, UR31 ;  /* 0x0000001f00007c02 */ /* 0x000fce0008000f00 */
.L_x_184:
[----:B-1----:R1:W2:Y:S02]  /*9320*/  SYNCS.PHASECHK.TRANS64.TRYWAIT P0, [R0+URZ+0x120], R4 ;  /* 0x00012004000075a7 */ /* 0x0022a400080011ff */
[----:B--2---:R-:W-:Y:S05]  /*9330*/  @!P0 NANOSLEEP.SYNCS 0x989680 ;  /* 0x009896800000895d */ /* 0x004fea0003900000 */
[----:B------:R-:W2:Y:S02]  /*9340*/  @!P0 SYNCS.PHASECHK.TRANS64 P0, [R0+URZ+0x120], R4 ;  /* 0x00012004000085a7 */ /* 0x000ea400080010ff */
[----:B--2---:R-:W-:Y:S05]  /*9350*/  @!P0 BRA `(.L_x_184) ;  /* 0xfffffffc00f08947 */ /* 0x004fea000383ffff */
[----:B------:R-:W-:Y:S05]  /*9360*/  BRA `(.L_x_185) ;  /* 0xffffffa800e47947 */ /* 0x000fea000383ffff */
.L_x_78:
[----:B------:R-:W-:Y:S07]  /*9370*/  MOV R0, UR5 ;  /* 0x0000000500007c02 */ /* 0x000fee0008000f00 */
.L_x_186:
[----:B-1----:R1:W2:Y:S02]  /*9380*/  SYNCS.PHASECHK.TRANS64.TRYWAIT P0, [R0+URZ], R4 ;  /* 0x00000004000075a7 */ /* 0x0022a400080011ff */
[----:B--2---:R-:W-:Y:S05]  /*9390*/  @!P0 NANOSLEEP.SYNCS 0x989680 ;  /* 0x009896800000895d */ /* 0x004fea0003900000 */
[----:B------:R-:W2:Y:S02]  /*93a0*/  @!P0 SYNCS.PHASECHK.TRANS64 P0, [R0+URZ], R4 ;  /* 0x00000004000085a7 */ /* 0x000ea400080010ff */
[----:B--2---:R-:W-:Y:S05]  /*93b0*/  @!P0 BRA `(.L_x_186) ;  /* 0xfffffffc00f08947 */ /* 0x004fea000383ffff */
[----:B------:R-:W-:Y:S05]  /*93c0*/  BRA `(.L_x_77) ;  /* 0xffffffa800f87947 */ /* 0x000fea000383ffff */
.L_x_82:
[----:B-1----:R-:W-:-:S07]  /*93d0*/  MOV R0, UR4 ;  /* 0x0000000400007c02 */ /* 0x002fce0008000f00 */
.L_x_187:
[----:B-1----:R1:W2:Y:S02]  /*93e0*/  SYNCS.PHASECHK.TRANS64.TRYWAIT P0, [R0+URZ], R2 ;  /* 0x00000002000075a7 */ /* 0x0022a400080011ff */
[----:B--2---:R-:W-:Y:S05]  /*93f0*/  @!P0 NANOSLEEP.SYNCS 0x989680 ;  /* 0x009896800000895d */ /* 0x004fea0003900000 */
[----:B------:R-:W2:Y:S02]  /*9400*/  @!P0 SYNCS.PHASECHK.TRANS64 P0, [R0+URZ], R2 ;  /* 0x00000002000085a7 */ /* 0x000ea400080010ff */
[----:B--2---:R-:W-:Y:S05]  /*9410*/  @!P0 BRA `(.L_x_187) ;  /* 0xfffffffc00f08947 */ /* 0x004fea000383ffff */
[----:B------:R-:W-:Y:S05]  /*9420*/  BRA `(.L_x_188) ;  /* 0xffffffac00ec7947 */ /* 0x000fea000383ffff */
.L_x_83:
[----:B------:R-:W-:-:S07]  /*9430*/  MOV R0, UR5 ;  /* 0x0000000500007c02 */ /* 0x000fce0008000f00 */
.L_x_189:
[----:B-1----:R1:W2:Y:S02]  /*9440*/  SYNCS.PHASECHK.TRANS64.TRYWAIT P0, [R0+URZ], R3 ;  /* 0x00000003000075a7 */ /* 0x0022a400080011ff */
[----:B--2---:R-:W-:Y:S05]  /*9450*/  @!P0 NANOSLEEP.SYNCS 0x989680 ;  /* 0x009896800000895d */ /* 0x004fea0003900000 */
[----:B------:R-:W2:Y:S02]  /*9460*/  @!P0 SYNCS.PHASECHK.TRANS64 P0, [R0+URZ], R3 ;  /* 0x00000003000085a7 */ /* 0x000ea400080010ff */
[----:B--2---:R-:W-:Y:S05]  /*9470*/  @!P0 BRA `(.L_x_189) ;  /* 0xfffffffc00f08947 */ /* 0x004fea000383ffff */
[----:B------:R-:W-:Y:S05]  /*9480*/  BRA `(.L_x_190) ;  /* 0xffffffac00f87947 */ /* 0x000fea000383ffff */
.L_x_84:
[----:B------:R-:W-:-:S07]  /*9490*/  MOV R0, UR5 ;  /* 0x0000000500007c02 */ /* 0x000fce0008000f00 */
.L_x_191:
[----:B-1----:R1:W2:Y:S02]  /*94a0*/  SYNCS.PHASECHK.TRANS64.TRYWAIT P0, [R0+URZ], R3 ;  /* 0x00000003000075a7 */ /* 0x0022a400080011ff */
[----:B--2---:R-:W-:Y:S05]  /*94b0*/  @!P0 NANOSLEEP.SYNCS 0x989680 ;  /* 0x009896800000895d */ /* 0x004fea0003900000 */
[----:B------:R-:W2:Y:S02]  /*94c0*/  @!P0 SYNCS.PHASECHK.TRANS64 P0, [R0+URZ], R3 ;  /* 0x00000003000085a7 */ /* 0x000ea400080010ff */
[----:B--2---:R-:W-:Y:S05]  /*94d0*/  @!P0 BRA `(.L_x_191) ;  /* 0xfffffffc00f08947 */ /* 0x004fea000383ffff */
[----:B------:R-:W-:Y:S05]  /*94e0*/  BRA `(.L_x_192) ;  /* 0xffffffb000047947 */ /* 0x000fea000383ffff */
.L_x_87:
[----:B------:R-:W-:-:S07]  /*94f0*/  MOV R0, UR26 ;  /* 0x0000001a00007c02 */ /* 0x000fce0008000f00 */
.L_x_193:
[----:B-1----:R1:W2:Y:S02]  /*9500*/  SYNCS.PHASECHK.TRANS64.TRYWAIT P1, [R0+URZ+0x160], R2 ;  /* 0x00016002000075a7 */ /* 0x0022a400080211ff */
[----:B--2---:R-:W-:Y:S05]  /*9510*/  @!P1 NANOSLEEP.SYNCS 0x989680 ;  /* 0x009896800000995d */ /* 0x004fea0003900000 */
[----:B------:R-:W2:Y:S02]  /*9520*/  @!P1 SYNCS.PHASECHK.TRANS64 P1, [R0+URZ+0x160], R2 ;  /* 0x00016002000095a7 */ /* 0x000ea400080210ff */
[----:B--2---:R-:W-:Y:S05]  /*9530*/  @!P1 BRA `(.L_x_193) ;  /* 0xfffffffc00f09947 */ /* 0x004fea000383ffff */
[----:B------:R-:W-:Y:S05]  /*9540*/  BRA `(.L_x_194) ;  /* 0xffffffb000507947 */ /* 0x000fea000383ffff */
.L_x_92:
[----:B-1----:R1:W2:Y:S02]  /*9550*/  SYNCS.PHASECHK.TRANS64.TRYWAIT P0, [R8+URZ+0xe0], R0 ;  /* 0x0000e000080075a7 */ /* 0x0022a400080011ff */
[----:B--2---:R-:W-:Y:S05]  /*9560*/  @!P0 NANOSLEEP.SYNCS 0x989680 ;  /* 0x009896800000895d */ /* 0x004fea0003900000 */
[----:B------:R-:W2:Y:S02]  /*9570*/  @!P0 SYNCS.PHASECHK.TRANS64 P0, [R8+URZ+0xe0], R0 ;  /* 0x0000e000080085a7 */ /* 0x000ea400080010ff */
[----:B--2---:R-:W-:Y:S05]  /*9580*/  @!P0 BRA `(.L_x_92) ;  /* 0xfffffffc00f08947 */ /* 0x004fea000383ffff */
[----:B------:R-:W-:Y:S05]  /*9590*/  BRA `(.L_x_195) ;  /* 0xffffffb400987947 */ /* 0x000fea000383ffff */
.L_x_95:
[----:B-1----:R-:W-:Y:S07]  /*95a0*/  MOV R0, UR21 ;  /* 0x0000001500007c02 */ /* 0x002fee0008000f00 */
.L_x_196:
[----:B-1----:R1:W2:Y:S02]  /*95b0*/  SYNCS.PHASECHK.TRANS64.TRYWAIT P1, [R0+URZ+0xd8], R2 ;  /* 0x0000d802000075a7 */ /* 0x0022a400080211ff */
[----:B--2---:R-:W-:Y:S05]  /*95c0*/  @!P1 NANOSLEEP.SYNCS 0x989680 ;  /* 0x009896800000995d */ /* 0x004fea0003900000 */
[----:B------:R-:W2:Y:S02]  /*95d0*/  @!P1 SYNCS.PHASECHK.TRANS64 P1, [R0+URZ+0xd8], R2 ;  /* 0x0000d802000095a7 */ /* 0x000ea400080210ff */
[----:B--2---:R-:W-:Y:S05]  /*95e0*/  @!P1 BRA `(.L_x_196) ;  /* 0xfffffffc00f09947 */ /* 0x004fea000383ffff */
[----:B------:R-:W-:Y:S05]  /*95f0*/  BRA `(.L_x_94) ;  /* 0xffffffbc00147947 */ /* 0x000fea000383ffff */
.L_x_98:
[----:B-1----:R-:W-:Y:S07]  /*9600*/  MOV R0, UR21 ;  /* 0x0000001500007c02 */ /* 0x002fee0008000f00 */
.L_x_197:
[----:B-1----:R1:W2:Y:S02]  /*9610*/  SYNCS.PHASECHK.TRANS64.TRYWAIT P0, [R0+URZ+0xb0], R4 ;  /* 0x0000b004000075a7 */ /* 0x0022a400080011ff */
[----:B--2---:R-:W-:Y:S05]  /*9620*/  @!P0 NANOSLEEP.SYNCS 0x989680 ;  /* 0x009896800000895d */ /* 0x004fea0003900000 */
[----:B------:R-:W2:Y:S02]  /*9630*/  @!P0 SYNCS.PHASECHK.TRANS64 P0, [R0+URZ+0xb0], R4 ;  /* 0x0000b004000085a7 */ /* 0x000ea400080010ff */
[----:B--2---:R-:W-:Y:S05]  /*9640*/  @!P0 BRA `(.L_x_197) ;  /* 0xfffffffc00f08947 */ /* 0x004fea000383ffff */
[----:B------:R-:W-:Y:S05]  /*9650*/  BRA `(.L_x_198) ;  /* 0xffffffbc006c7947 */ /* 0x000fea000383ffff */
.L_x_99:
[----:B------:R-:W-:Y:S07]  /*9660*/  MOV R0, UR21 ;  /* 0x0000001500007c02 */ /* 0x000fee0008000f00 */
.L_x_199:
[----:B-1----:R1:W2:Y:S02]  /*9670*/  SYNCS.PHASECHK.TRANS64.TRYWAIT P0, [R0+URZ+0xb8], R4 ;  /* 0x0000b804000075a7 */ /* 0x0022a400080011ff */
[----:B--2---:R-:W-:Y:S05]  /*9680*/  @!P0 NANOSLEEP.SYNCS 0x989680 ;  /* 0x009896800000895d */ /* 0x004fea0003900000 */
[----:B------:R-:W2:Y:S02]  /*9690*/  @!P0 SYNCS.PHASECHK.TRANS64 P0, [R0+URZ+0xb8], R4 ;  /* 0x0000b804000085a7 */ /* 0x000ea400080010ff */
[----:B--2---:R-:W-:Y:S05]  /*96a0*/  @!P0 BRA `(.L_x_199) ;  /* 0xfffffffc00f08947 */ /* 0x004fea000383ffff */
[----:B------:R-:W-:Y:S05]  /*96b0*/  BRA `(.L_x_200) ;  /* 0xffffffbc00a47947 */ /* 0x000fea000383ffff */
.L_x_100:
[----:B------:R-:W-:Y:S07]  /*96c0*/  MOV R0, UR21 ;  /* 0x0000001500007c02 */ /* 0x000fee0008000f00 */
.L_x_201:
[----:B-1----:R1:W2:Y:S02]  /*96d0*/  SYNCS.PHASECHK.TRANS64.TRYWAIT P0, [R0+URZ+0xc0], R4 ;  /* 0x0000c004000075a7 */ /* 0x0022a400080011ff */
[----:B--2---:R-:W-:Y:S05]  /*96e0*/  @!P0 NANOSLEEP.SYNCS 0x989680 ;  /* 0x009896800000895d */ /* 0x004fea0003900000 */
[----:B------:R-:W2:Y:S02]  /*96f0*/  @!P0 SYNCS.PHASECHK.TRANS64 P0, [R0+URZ+0xc0], R4 ;  /* 0x0000c004000085a7 */ /* 0x000ea400080010ff */
[----:B--2---:R-:W-:Y:S05]  /*9700*/  @!P0 BRA `(.L_x_201) ;  /* 0xfffffffc00f08947 */ /* 0x004fea000383ffff */
[----:B------:R-:W-:Y:S05]  /*9710*/  BRA `(.L_x_202) ;  /* 0xffffffbc00e87947 */ /* 0x000fea000383ffff */
.L_x_101:
[----:B------:R-:W-:Y:S07]  /*9720*/  MOV R0, UR21 ;  /* 0x0000001500007c02 */ /* 0x000fee0008000f00 */
.L_x_203:
[----:B-1----:R1:W2:Y:S02]  /*9730*/  SYNCS.PHASECHK.TRANS64.TRYWAIT P0, [R0+URZ+0xc8], R4 ;  /* 0x0000c804000075a7 */ /* 0x0022a400080011ff */
[----:B--2---:R-:W-:Y:S05]  /*9740*/  @!P0 NANOSLEEP.SYNCS 0x989680 ;  /* 0x009896800000895d */ /* 0x004fea0003900000 */
[----:B------:R-:W2:Y:S02]  /*9750*/  @!P0 SYNCS.PHASECHK.TRANS64 P0, [R0+URZ+0xc8], R4 ;  /* 0x0000c804000085a7 */ /* 0x000ea400080010ff */
[----:B--2---:R-:W-:Y:S05]  /*9760*/  @!P0 BRA `(.L_x_203) ;  /* 0xfffffffc00f08947 */ /* 0x004fea000383ffff */
[----:B------:R-:W-:Y:S05]  /*9770*/  BRA `(.L_x_204) ;  /* 0xffffffc000307947 */ /* 0x000fea000383ffff */
.L_x_103:
[----:B------:R-:W-:-:S07]  /*9780*/  MOV R0, UR21 ;  /* 0x0000001500007c02 */ /* 0x000fce0008000f00 */
.L_x_205:
[----:B--2---:R2:W4:Y:S02]  /*9790*/  SYNCS.PHASECHK.TRANS64.TRYWAIT P0, [R0+URZ+0xb0], R2 ;  /* 0x0000b002000075a7 */ /* 0x00452400080011ff */
[----:B----4-:R-:W-:Y:S05]  /*97a0*/  @!P0 NANOSLEEP.SYNCS 0x989680 ;  /* 0x009896800000895d */ /* 0x010fea0003900000 */
[----:B------:R-:W4:Y:S02]  /*97b0*/  @!P0 SYNCS.PHASECHK.TRANS64 P0, [R0+URZ+0xb0], R2 ;  /* 0x0000b002000085a7 */ /* 0x000f2400080010ff */
[----:B----4-:R-:W-:Y:S05]  /*97c0*/  @!P0 BRA `(.L_x_205) ;  /* 0xfffffffc00f08947 */ /* 0x010fea000383ffff */
[----:B------:R-:W-:Y:S05]  /*97d0*/  BRA `(.L_x_206) ;  /* 0xffffffc000a87947 */ /* 0x000fea000383ffff */
.L_x_104:
[----:B--2---:R-:W-:-:S07]  /*97e0*/  MOV R0, UR21 ;  /* 0x0000001500007c02 */ /* 0x004fce0008000f00 */
.L_x_207:
[----:B--2---:R2:W4:Y:S02]  /*97f0*/  SYNCS.PHASECHK.TRANS64.TRYWAIT P0, [R0+URZ+0xb8], R2 ;  /* 0x0000b802000075a7 */ /* 0x00452400080011ff */
[----:B----4-:R-:W-:Y:S05]  /*9800*/  @!P0 NANOSLEEP.SYNCS 0x989680 ;  /* 0x009896800000895d */ /* 0x010fea0003900000 */
[----:B------:R-:W4:Y:S02]  /*9810*/  @!P0 SYNCS.PHASECHK.TRANS64 P0, [R0+URZ+0xb8], R2 ;  /* 0x0000b802000085a7 */ /* 0x000f2400080010ff */
[----:B----4-:R-:W-:Y:S05]  /*9820*/  @!P0 BRA `(.L_x_207) ;  /* 0xfffffffc00f08947 */ /* 0x010fea000383ffff */
[----:B------:R-:W-:Y:S05]  /*9830*/  BRA `(.L_x_208) ;  /* 0xffffffc000987947 */ /* 0x000fea000383ffff */
.L_x_105:
[----:B--2---:R-:W-:-:S07]  /*9840*/  MOV R0, UR21 ;  /* 0x0000001500007c02 */ /* 0x004fce0008000f00 */
.L_x_209:
[----:B--2---:R2:W4:Y:S02]  /*9850*/  SYNCS.PHASECHK.TRANS64.TRYWAIT P0, [R0+URZ+0xc0], R2 ;  /* 0x0000c002000075a7 */ /* 0x00452400080011ff */
[----:B----4-:R-:W-:Y:S05]  /*9860*/  @!P0 NANOSLEEP.SYNCS 0x989680 ;  /* 0x009896800000895d */ /* 0x010fea0003900000 */
[----:B------:R-:W4:Y:S02]  /*9870*/  @!P0 SYNCS.PHASECHK.TRANS64 P0, [R0+URZ+0xc0], R2 ;  /* 0x0000c002000085a7 */ /* 0x000f2400080010ff */
[----:B----4-:R-:W-:Y:S05]  /*9880*/  @!P0 BRA `(.L_x_209) ;  /* 0xfffffffc00f08947 */ /* 0x010fea000383ffff */
[----:B------:R-:W-:Y:S05]  /*9890*/  BRA `(.L_x_210) ;  /* 0xffffffc000887947 */ /* 0x000fea000383ffff */
.L_x_107:
[----:B-1----:R1:W2:Y:S02]  /*98a0*/  SYNCS.PHASECHK.TRANS64.TRYWAIT P0, [R3+URZ+0xe0], R0 ;  /* 0x0000e000030075a7 */ /* 0x0022a400080011ff */
[----:B--2---:R-:W-:Y:S05]  /*98b0*/  @!P0 NANOSLEEP.SYNCS 0x989680 ;  /* 0x009896800000895d */ /* 0x004fea0003900000 */
[----:B------:R-:W2:Y:S02]  /*98c0*/  @!P0 SYNCS.PHASECHK.TRANS64 P0, [R3+URZ+0xe0], R0 ;  /* 0x0000e000030085a7 */ /* 0x000ea400080010ff */
[----:B--2---:R-:W-:Y:S05]  /*98d0*/  @!P0 BRA `(.L_x_107) ;  /* 0xfffffffc00f08947 */ /* 0x004fea000383ffff */
[----:B------:R-:W-:Y:S05]  /*98e0*/  BRA `(.L_x_211) ;  /* 0xffffffc400447947 */ /* 0x000fea000383ffff */
.L_x_118:
[----:B-1----:R-:W-:Y:S04]  /*98f0*/  MOV R2, UR44 ;  /* 0x0000002c00027c02 */ /* 0x002fe80008000f00 */
[----:B------:R1:W2:Y:S03]  /*9900*/  SYNCS.PHASECHK.TRANS64.TRYWAIT P1, [R2+URZ+0x90], R3 ;  /* 0x00009003020075a7 */ /* 0x0002a600080211ff */
[----:B--2---:R-:W-:Y:S05]  /*9910*/  @!P1 NANOSLEEP.SYNCS 0x989680 ;  /* 0x009896800000995d */ /* 0x004fea0003900000 */
[----:B------:R-:W2:Y:S02]  /*9920*/  @!P1 SYNCS.PHASECHK.TRANS64 P1, [R2+URZ+0x90], R3 ;  /* 0x00009003020095a7 */ /* 0x000ea400080210ff */
[----:B--2---:R-:W-:Y:S05]  /*9930*/  @!P1 BRA `(.L_x_118) ;  /* 0xfffffffc00ec9947 */ /* 0x004fea000383ffff */
[----:B------:R-:W-:Y:S05]  /*9940*/  BRA `(.L_x_117) ;  /* 0xffffffd000a87947 */ /* 0x000fea000383ffff */
.L_x_120:
[----:B-1----:R1:W4:Y:S02]  /*9950*/  SYNCS.PHASECHK.TRANS64.TRYWAIT P0, [R69+URZ+0x100], R0 ;  /* 0x00010000450075a7 */ /* 0x00232400080011ff */
[----:B----4-:R-:W-:Y:S05]  /*9960*/  @!P0 NANOSLEEP.SYNCS 0x989680 ;  /* 0x009896800000895d */ /* 0x010fea0003900000 */
[----:B------:R-:W4:Y:S02]  /*9970*/  @!P0 SYNCS.PHASECHK.TRANS64 P0, [R69+URZ+0x100], R0 ;  /* 0x00010000450085a7 */ /* 0x000f2400080010ff */
[----:B----4-:R-:W-:Y:S05]  /*9980*/  @!P0 BRA `(.L_x_120) ;  /* 0xfffffffc00f08947 */ /* 0x010fea000383ffff */
[----:B------:R-:W-:Y:S05]  /*9990*/  BRA `(.L_x_119) ;  /* 0xffffffd000d07947 */ /* 0x000fea000383ffff */
.L_x_129:
[----:B-1----:R1:W3:Y:S02]  /*99a0*/  SYNCS.PHASECHK.TRANS64.TRYWAIT P0, [R2+URZ+0x90], R0 ;  /* 0x00009000020075a7 */ /* 0x0022e400080011ff */
[----:B---3--:R-:W-:Y:S05]  /*99b0*/  @!P0 NANOSLEEP.SYNCS 0x989680 ;  /* 0x009896800000895d */ /* 0x008fea0003900000 */
[----:B------:R-:W3:Y:S02]  /*99c0*/  @!P0 SYNCS.PHASECHK.TRANS64 P0, [R2+URZ+0x90], R0 ;  /* 0x00009000020085a7 */ /* 0x000ee400080010ff */
[----:B---3--:R-:W-:Y:S05]  /*99d0*/  @!P0 BRA `(.L_x_129) ;  /* 0xfffffffc00f08947 */ /* 0x008fea000383ffff */
[----:B------:R-:W-:Y:S05]  /*99e0*/  BRA `(.L_x_128) ;  /* 0xffffffd8006c7947 */ /* 0x000fea000383ffff */
.L_x_137:
[----:B-1----:R1:W3:Y:S02]  /*99f0*/  SYNCS.PHASECHK.TRANS64.TRYWAIT P0, [R6+URZ+0x90], R5 ;  /* 0x00009005060075a7 */ /* 0x0022e400080011ff */
[----:B---3--:R-:W-:Y:S05]  /*9a00*/  @!P0 NANOSLEEP.SYNCS 0x989680 ;  /* 0x009896800000895d */ /* 0x008fea0003900000 */
[----:B------:R-:W3:Y:S02]  /*9a10*/  @!P0 SYNCS.PHASECHK.TRANS64 P0, [R6+URZ+0x90], R5 ;  /* 0x00009005060085a7 */ /* 0x000ee400080010ff */
[----:B---3--:R-:W-:Y:S05]  /*9a20*/  @!P0 BRA `(.L_x_137) ;  /* 0xfffffffc00f08947 */ /* 0x008fea000383ffff */
[----:B------:R-:W-:Y:S05]  /*9a30*/  BRA `(.L_x_136) ;  /* 0xffffffe000307947 */ /* 0x000fea000383ffff */
.L_x_145:
[----:B-1----:R1:W3:Y:S02]  /*9a40*/  SYNCS.PHASECHK.TRANS64.TRYWAIT P0, [R0+URZ+0x90], R5 ;  /* 0x00009005000075a7 */ /* 0x0022e400080011ff */
[----:B---3--:R-:W-:Y:S05]  /*9a50*/  @!P0 NANOSLEEP.SYNCS 0x989680 ;  /* 0x009896800000895d */ /* 0x008fea0003900000 */
[----:B------:R-:W3:Y:S02]  /*9a60*/  @!P0 SYNCS.PHASECHK.TRANS64 P0, [R0+URZ+0x90], R5 ;  /* 0x00009005000085a7 */ /* 0x000ee400080010ff */
[----:B---3--:R-:W-:Y:S05]  /*9a70*/  @!P0 BRA `(.L_x_145) ;  /* 0xfffffffc00f08947 */ /* 0x008fea000383ffff */
[----:B------:R-:W-:Y:S05]  /*9a80*/  BRA `(.L_x_144) ;  /* 0xffffffe400f07947 */ /* 0x000fea000383ffff */
        .weak           $__internal_0_$__cuda_sm10x_tcgen05_guardrail_trap_col_being_dealloced_not_returned_by_alloc
        .type           $__internal_0_$__cuda_sm10x_tcgen05_guardrail_trap_col_being_dealloced_not_returned_by_alloc,@function
        .size           $__internal_0_$__cuda_sm10x_tcgen05_guardrail_trap_col_being_dealloced_not_returned_by_alloc,($__internal_1_$__cuda_sm10x_tcgen05_guardrail_trap_phase_invalid_during_alloc - $__internal_0_$__cuda_sm10x_tcgen05_guardrail_trap_col_being_dealloced_not_returned_by_alloc)
$__internal_0_$__cuda_sm10x_tcgen05_guardrail_trap_col_being_dealloced_not_returned_by_alloc:
[----:B------:R-:W-:Y:S05]  /*9a90*/  BPT.TRAP 0x1 ;  /* 0x000000040000795c */ /* 0x000fea0000300000 */
[----:B------:R-:W-:-:S04]  /*9aa0*/  HFMA2 R3, -RZ, RZ, 0, 0 ;  /* 0x00000000ff037431 */ /* 0x000fc800000001ff */
[----:B------:R-:W-:Y:S05]  /*9ab0*/  RET.REL.NODEC R2 `(_ZN7cutlass13device_kernelINS_4gemm6kernel13GemmUniversalIN4cute5tupleIJiiiiEEENS1_10collective13CollectiveMmaINS1_35MainloopSm100TmaUmmaWarpSpecializedILi9ELi2ELi4ENS5_IJNS4_1CILi8EEENSA_ILi1EEESC_EEEEENS5_IJNSA_ILi256EEENSA_ILi64EEENSA_ILi32EEEEEEfNS5_IJlSC_lEEEfSJ_NS4_8TiledMMAINS4_8MMA_AtomIJNS4_23SM100_MMA_TF32_2x1SM_SSINS_10tfloat32_tESN_fLi256ELi64ELNS4_4UMMA5MajorE0ELSP_0ELNSO_7ScaleInE0ELSQ_0EEEEEENS4_6LayoutINS5_IJSC_SC_SC_EEENS5_IJNSA_ILi0EEESV_SV_EEEEENS5_IJNS4_10UnderscoreESY_SY_EEEEENS4_18SM100_TMA_2SM_LOADENS4_14ComposedLayoutINS4_7SwizzleILi3ELi4ELi3EEENS4_18smem_ptr_flag_bitsILi32EEENST_INS5_IJSB_SH_EEENS5_IJSH_SC_EEEEEEEvNS4_8identityENS4_28SM100_TMA_2SM_LOAD_MULTICASTES1A_vS1B_EENS_8epilogue10collective18CollectiveEpilogueINS1E_23Sm100TmaWarpSpecializedILi4ELi2ELi16ELb1ELb0EEEJNS5_IJNSA_ILi128EEESG_SH_EEENS5_IJNST_IS1J_SC_EENST_INSA_ILi16EEESC_EEEEEfSJ_fSJ_NS1E_6fusion15FusionCallbacksIS1I_NS1P_17LinearCombinationIffffLNS_15FloatRoundStyleE2EEES1K_S1O_JEEENS4_5SM1004TMEM4LOAD26SM100_TMEM_LOAD_32dp32b16xENS4_13SM90_TMA_LOADENS12_INS13_ILi2ELi4ELi3EEES16_NST_INS5_IJSB_S1M_EEENS5_IJS1M_SC_EEEEEEENS4_39AutoVectorizingCopyWithAssumedAlignmentILi128EEENS4_14SM90_TMA_STOREES24_S26_S26_EEEvvEEEEvNT_6ParamsE) ;  /* 0xffffff6402507950 */ /* 0x000fea0003c3ffff */
        .weak           $__internal_1_$__cuda_sm10x_tcgen05_guardrail_trap_phase_invalid_during_alloc
        .type           $__internal_1_$__cuda_sm10x_tcgen05_guardrail_trap_phase_invalid_during_alloc,@function
        .size           $__internal_1_$__cuda_sm10x_tcgen05_guardrail_trap_phase_invalid_during_alloc,($__internal_2_$__cuda_sm10x_tcgen05_guardrail_trap_unallocated_columns_being_dealloced - $__internal_1_$__cuda_sm10x_tcgen05_guardrail_trap_phase_invalid_during_alloc)
$__internal_1_$__cuda_sm10x_tcgen05_guardrail_trap_phase_invalid_during_alloc:
[----:B------:R-:W-:Y:S05]  /*9ac0*/  BPT.TRAP 0x1 ;  /* 0x000000040000795c */ /* 0x000fea0000300000 */
[----:B------:R-:W-:-:S04]  /*9ad0*/  MOV R5, 0x0 ;  /* 0x0000000000057802 */ /* 0x000fc80000000f00 */
[----:B------:R-:W-:Y:S05]  /*9ae0*/  RET.REL.NODEC R4 `(_ZN7cutlass13device_kernelINS_4gemm6kernel13GemmUniversalIN4cute5tupleIJiiiiEEENS1_10collective13CollectiveMmaINS1_35MainloopSm100TmaUmmaWarpSpecializedILi9ELi2ELi4ENS5_IJNS4_1CILi8EEENSA_ILi1EEESC_EEEEENS5_IJNSA_ILi256EEENSA_ILi64EEENSA_ILi32EEEEEEfNS5_IJlSC_lEEEfSJ_NS4_8TiledMMAINS4_8MMA_AtomIJNS4_23SM100_MMA_TF32_2x1SM_SSINS_10tfloat32_tESN_fLi256ELi64ELNS4_4UMMA5MajorE0ELSP_0ELNSO_7ScaleInE0ELSQ_0EEEEEENS4_6LayoutINS5_IJSC_SC_SC_EEENS5_IJNSA_ILi0EEESV_SV_EEEEENS5_IJNS4_10UnderscoreESY_SY_EEEEENS4_18SM100_TMA_2SM_LOADENS4_14ComposedLayoutINS4_7SwizzleILi3ELi4ELi3EEENS4_18smem_ptr_flag_bitsILi32EEENST_INS5_IJSB_SH_EEENS5_IJSH_SC_EEEEEEEvNS4_8identityENS4_28SM100_TMA_2SM_LOAD_MULTICASTES1A_vS1B_EENS_8epilogue10collective18CollectiveEpilogueINS1E_23Sm100TmaWarpSpecializedILi4ELi2ELi16ELb1ELb0EEEJNS5_IJNSA_ILi128EEESG_SH_EEENS5_IJNST_IS1J_SC_EENST_INSA_ILi16EEESC_EEEEEfSJ_fSJ_NS1E_6fusion15FusionCallbacksIS1I_NS1P_17LinearCombinationIffffLNS_15FloatRoundStyleE2EEES1K_S1O_JEEENS4_5SM1004TMEM4LOAD26SM100_TMEM_LOAD_32dp32b16xENS4_13SM90_TMA_LOADENS12_INS13_ILi2ELi4ELi3EEES16_NST_INS5_IJSB_S1M_EEENS5_IJS1M_SC_EEEEEEENS4_39AutoVectorizingCopyWithAssumedAlignmentILi128EEENS4_14SM90_TMA_STOREES24_S26_S26_EEEvvEEEEvNT_6ParamsE) ;  /* 0xffffff6404447950 */ /* 0x000fea0003c3ffff */
        .weak           $__internal_2_$__cuda_sm10x_tcgen05_guardrail_trap_unallocated_columns_being_dealloced
        .type           $__internal_2_$__cuda_sm10x_tcgen05_guardrail_trap_unallocated_columns_being_dealloced,@function
        .size           $__internal_2_$__cuda_sm10x_tcgen05_guardrail_trap_unallocated_columns_being_dealloced,(.L_x_213 - $__internal_2_$__cuda_sm10x_tcgen05_guardrail_trap_unallocated_columns_being_dealloced)
$__internal_2_$__cuda_sm10x_tcgen05_guardrail_trap_unallocated_columns_being_dealloced:
[----:B------:R-:W-:Y:S05]  /*9af0*/  BPT.TRAP 0x1 ;  /* 0x000000040000795c */ /* 0x000fea0000300000 */
[----:B------:R-:W-:-:S04]  /*9b00*/  HFMA2 R3, -RZ, RZ, 0, 0 ;  /* 0x00000000ff037431 */ /* 0x000fc800000001ff */
[----:B------:R-:W-:Y:S05]  /*9b10*/  RET.REL.NODEC R2 `(_ZN7cutlass13device_kernelINS_4gemm6kernel13GemmUniversalIN4cute5tupleIJiiiiEEENS1_10collective13CollectiveMmaINS1_35MainloopSm100TmaUmmaWarpSpecializedILi9ELi2ELi4ENS5_IJNS4_1CILi8EEENSA_ILi1EEESC_EEEEENS5_IJNSA_ILi256EEENSA_ILi64EEENSA_ILi32EEEEEEfNS5_IJlSC_lEEEfSJ_NS4_8TiledMMAINS4_8MMA_AtomIJNS4_23SM100_MMA_TF32_2x1SM_SSINS_10tfloat32_tESN_fLi256ELi64ELNS4_4UMMA5MajorE0ELSP_0ELNSO_7ScaleInE0ELSQ_0EEEEEENS4_6LayoutINS5_IJSC_SC_SC_EEENS5_IJNSA_ILi0EEESV_SV_EEEEENS5_IJNS4_10UnderscoreESY_SY_EEEEENS4_18SM100_TMA_2SM_LOADENS4_14ComposedLayoutINS4_7SwizzleILi3ELi4ELi3EEENS4_18smem_ptr_flag_bitsILi32EEENST_INS5_IJSB_SH_EEENS5_IJSH_SC_EEEEEEEvNS4_8identityENS4_28SM100_TMA_2SM_LOAD_MULTICASTES1A_vS1B_EENS_8epilogue10collective18CollectiveEpilogueINS1E_23Sm100TmaWarpSpecializedILi4ELi2ELi16ELb1ELb0EEEJNS5_IJNSA_ILi128EEESG_SH_EEENS5_IJNST_IS1J_SC_EENST_INSA_ILi16EEESC_EEEEEfSJ_fSJ_NS1E_6fusion15FusionCallbacksIS1I_NS1P_17LinearCombinationIffffLNS_15FloatRoundStyleE2EEES1K_S1O_JEEENS4_5SM1004TMEM4LOAD26SM100_TMEM_LOAD_32dp32b16xENS4_13SM90_TMA_LOADENS12_INS13_ILi2ELi4ELi3EEES16_NST_INS5_IJSB_S1M_EEENS5_IJS1M_SC_EEEEEEENS4_39AutoVectorizingCopyWithAssumedAlignmentILi128EEENS4_14SM90_TMA_STOREES24_S26_S26_EEEvvEEEEvNT_6ParamsE) ;  /* 0xffffff6402387950 */ /* 0x000fea0003c3ffff */
.L_x_212:
[----:B------:R-:W-:-:S00]  /*9b20*/  BRA `(.L_x_212) ;  /* 0xfffffffc00fc7947 */ /* 0x000fc0000383ffff */
[----:B------:R-:W-:-:S00]  /*9b30*/  NOP ;  /* 0x0000000000007918 */ /* 0x000fc00000000000 */
        /* <DEDUP_REMOVED lines=12> */
.L_x_213:


//--------------------- .nv.global.init           --------------------------
	.section	.nv.global.init,"aw",@progbits
.nv.global.init:
	.type		$str$27,@object
	.size		$str$27,($str$28 - $str$27)
$str$27:
        /*0000*/ 	.byte	0x28, 0x61, 0x64, 0x64, 0x72, 0x65, 0x73, 0x73, 0x20, 0x26, 0x20, 0x6d, 0x61, 0x73, 0x6b, 0x29
        /*0010*/ 	.byte	0x20, 0x3d, 0x3d, 0x20, 0x30, 0x00
	.type		$str$28,@object
	.size		$str$28,($str$26 - $str$28)
$str$28:
        /*0016*/ 	.byte	0x2f, 0x74, 0x6d, 0x70, 0x2f, 0x63, 0x75, 0x74, 0x6c, 0x61, 0x73, 0x73, 0x5f, 0x73, 0x77, 0x65
        /*0026*/ 	.byte	0x65, 0x70, 0x5f, 0x73, 0x72, 0x63, 0x2f, 0x69, 0x6e, 0x63, 0x6c, 0x75, 0x64, 0x65, 0x2f, 0x63
        /*0036*/ 	.byte	0x75, 0x74, 0x65, 0x2f, 0x70, 0x6f, 0x69, 0x6e, 0x74, 0x65, 0x72, 0x5f, 0x66, 0x6c, 0x61, 0x67
        /*0046*/ 	.byte	0x67, 0x65, 0x64, 0x2e, 0x68, 0x70, 0x70, 0x00
	.type		$str$26,@object
	.size		$str$26,($str$25 - $str$26)
$str$26:
        /*004e*/ 	.byte	0x2f, 0x74, 0x6d, 0x70, 0x2f, 0x63, 0x75, 0x74, 0x6c, 0x61, 0x73, 0x73, 0x5f, 0x73, 0x77, 0x65
        /*005e*/ 	.byte	0x65, 0x70, 0x5f, 0x73, 0x72, 0x63, 0x2f, 0x69, 0x6e, 0x63, 0x6c, 0x75, 0x64, 0x65, 0x2f, 0x63
        /*006e*/ 	.byte	0x75, 0x74, 0x65, 0x2f, 0x61, 0x74, 0x6f, 0x6d, 0x2f, 0x63, 0x6f, 0x70, 0x79, 0x5f, 0x74, 0x72
        /*007e*/ 	.byte	0x61, 0x69, 0x74, 0x73, 0x5f, 0x73, 0x6d, 0x31, 0x30, 0x30, 0x2e, 0x68, 0x70, 0x70, 0x00
	.type		$str$25,@object
	.size		$str$25,(__unnamed_1 - $str$25)
$str$25:
        /*008d*/ 	.byte	0x28, 0x28, 0x75, 0x69, 0x6e, 0x74, 0x33, 0x32, 0x5f, 0x74, 0x28, 0x74, 0x68, 0x72, 0x65, 0x61
        /*009d*/ 	.byte	0x64, 0x49, 0x64, 0x78, 0x2e, 0x78, 0x29, 0x20, 0x2f, 0x20, 0x33, 0x32, 0x29, 0x20, 0x25, 0x20
        /*00ad*/ 	.byte	0x34, 0x29, 0x20, 0x3d, 0x3d, 0x20, 0x28, 0x28, 0x28, 0x74, 0x6d, 0x65, 0x6d, 0x5f, 0x61, 0x64
        /*00bd*/ 	.byte	0x64, 0x72, 0x20, 0x3e, 0x3e, 0x20, 0x31, 0x36, 0x29, 0x20, 0x2f, 0x20, 0x33, 0x32, 0x29, 0x20
        /*00cd*/ 	.byte	0x25, 0x20, 0x34, 0x29, 0x00
	.type		__unnamed_1,@object
	.size		__unnamed_1,(__unnamed_2 - __unnamed_1)
__unnamed_1:
        /*00d2*/ 	.byte	0x61, 0x75, 0x74, 0x6f, 0x20, 0x63, 0x75, 0x74, 0x65, 0x3a, 0x3a, 0x61, 0x73, 0x5f, 0x70, 0x6f
        /* <DEDUP_REMOVED lines=23> */
        /*0252*/ 	.byte	0x43, 0x3c, 0x32, 0x30, 0x34, 0x38, 0x3e, 0x3e, 0x3e, 0x3e, 0x5d, 0x00
	.type		__unnamed_2,@object
	.size		__unnamed_2,(.L_2 - __unnamed_2)
__unnamed_2:
        /* <DEDUP_REMOVED lines=42> */
        /*04fe*/ 	.byte	0x3e, 0x5d, 0x00
.L_2:


//--------------------- .nv.shared._ZN7cutlass13device_kernelINS_4gemm6kernel13GemmUniversalIN4cute5tupleIJiiiiEEENS1_10collective13CollectiveMmaINS1_35MainloopSm100TmaUmmaWarpSpecializedILi9ELi2ELi4ENS5_IJNS4_1CILi8EEENSA_ILi1EEESC_EEEEENS5_IJNSA_ILi256EEENSA_ILi64EEENSA_ILi32EEEEEEfNS5_IJlSC_lEEEfSJ_NS4_8TiledMMAINS4_8MMA_AtomIJNS4_23SM100_MMA_TF32_2x1SM_SSINS_10tfloat32_tESN_fLi256ELi64ELNS4_4UMMA5MajorE0ELSP_0ELNSO_7ScaleInE0ELSQ_0EEEEEENS4_6LayoutINS5_IJSC_SC_SC_EEENS5_IJNSA_ILi0EEESV_SV_EEEEENS5_IJNS4_10UnderscoreESY_SY_EEEEENS4_18SM100_TMA_2SM_LOADENS4_14ComposedLayoutINS4_7SwizzleILi3ELi4ELi3EEENS4_18smem_ptr_flag_bitsILi32EEENST_INS5_IJSB_SH_EEENS5_IJSH_SC_EEEEEEEvNS4_8identityENS4_28SM100_TMA_2SM_LOAD_MULTICASTES1A_vS1B_EENS_8epilogue10collective18CollectiveEpilogueINS1E_23Sm100TmaWarpSpecializedILi4ELi2ELi16ELb1ELb0EEEJNS5_IJNSA_ILi128EEESG_SH_EEENS5_IJNST_IS1J_SC_EENST_INSA_ILi16EEESC_EEEEEfSJ_fSJ_NS1E_6fusion15FusionCallbacksIS1I_NS1P_17LinearCombinationIffffLNS_15FloatRoundStyleE2EEES1K_S1O_JEEENS4_5SM1004TMEM4LOAD26SM100_TMEM_LOAD_32dp32b16xENS4_13SM90_TMA_LOADENS12_INS13_ILi2ELi4ELi3EEES16_NST_INS5_IJSB_S1M_EEENS5_IJS1M_SC_EEEEEEENS4_39AutoVectorizingCopyWithAssumedAlignmentILi128EEENS4_14SM90_TMA_STOREES24_S26_S26_EEEvvEEEEvNT_6ParamsE --------------------------
	.section	.nv.shared._ZN7cutlass13device_kernelINS_4gemm6kernel13GemmUniversalIN4cute5tupleIJiiiiEEENS1_10collective13CollectiveMmaINS1_35MainloopSm100TmaUmmaWarpSpecializedILi9ELi2ELi4ENS5_IJNS4_1CILi8EEENSA_ILi1EEESC_EEEEENS5_IJNSA_ILi256EEENSA_ILi64EEENSA_ILi32EEEEEEfNS5_IJlSC_lEEEfSJ_NS4_8TiledMMAINS4_8MMA_AtomIJNS4_23SM100_MMA_TF32_2x1SM_SSINS_10tfloat32_tESN_fLi256ELi64ELNS4_4UMMA5MajorE0ELSP_0ELNSO_7ScaleInE0ELSQ_0EEEEEENS4_6LayoutINS5_IJSC_SC_SC_EEENS5_IJNSA_ILi0EEESV_SV_EEEEENS5_IJNS4_10UnderscoreESY_SY_EEEEENS4_18SM100_TMA_2SM_LOADENS4_14ComposedLayoutINS4_7SwizzleILi3ELi4ELi3EEENS4_18smem_ptr_flag_bitsILi32EEENST_INS5_IJSB_SH_EEENS5_IJSH_SC_EEEEEEEvNS4_8identityENS4_28SM100_TMA_2SM_LOAD_MULTICASTES1A_vS1B_EENS_8epilogue10collective18CollectiveEpilogueINS1E_23Sm100TmaWarpSpecializedILi4ELi2ELi16ELb1ELb0EEEJNS5_IJNSA_ILi128EEESG_SH_EEENS5_IJNST_IS1J_SC_EENST_INSA_ILi16EEESC_EEEEEfSJ_fSJ_NS1E_6fusion15FusionCallbacksIS1I_NS1P_17LinearCombinationIffffLNS_15FloatRoundStyleE2EEES1K_S1O_JEEENS4_5SM1004TMEM4LOAD26SM100_TMEM_LOAD_32dp32b16xENS4_13SM90_TMA_LOADENS12_INS13_ILi2ELi4ELi3EEES16_NST_INS5_IJSB_S1M_EEENS5_IJS1M_SC_EEEEEEENS4_39AutoVectorizingCopyWithAssumedAlignmentILi128EEENS4_14SM90_TMA_STOREES24_S26_S26_EEEvvEEEEvNT_6ParamsE,"aw",@nobits
	.sectionflags	@""
	.align	16
	.zero		1024


//--------------------- .nv.shared.reserved.0     --------------------------
	.section	.nv.shared.reserved.0,"aw",@nobits
	.weak		__nv_reservedSMEM_offset_0_alias
	.size		__nv_reservedSMEM_offset_0_alias, 0, 64
	.other		__nv_reservedSMEM_offset_0_alias,@"STO_CUDA_RESERVED_SHARED STV_DEFAULT"
__nv_reservedSMEM_offset_0_alias:
	.zero		0
.nv.shared.reserved.0:
	.zero		64
	.weak		__nv_reservedSMEM_tcgen05_partition
	.type		__nv_reservedSMEM_tcgen05_partition,@object
	.size		__nv_reservedSMEM_tcgen05_partition,(.L_0 - __nv_reservedSMEM_tcgen05_partition)
__nv_reservedSMEM_tcgen05_partition:
	.zero		32
.L_0:


//--------------------- .nv.global                --------------------------
	.section	.nv.global,"aw",@nobits
.nv.global:
	.type		_ZN40_INTERNAL_d7b3a345_4_k_cu_bc9527b4_271294cute1_E,@object
	.size		_ZN40_INTERNAL_d7b3a345_4_k_cu_bc9527b4_271294cute1_E,(_ZN40_INTERNAL_d7b3a345_4_k_cu_bc9527b4_271294cuda3std3__45__cpo6cbeginE - _ZN40_INTERNAL_d7b3a345_4_k_cu_bc9527b4_271294cute1_E)
_ZN40_INTERNAL_d7b3a345_4_k_cu_bc9527b4_271294cute1_E:
	.zero		1
	.type		_ZN40_INTERNAL_d7b3a345_4_k_cu_bc9527b4_271294cuda3std3__45__cpo6cbeginE,@object
	.size		_ZN40_INTERNAL_d7b3a345_4_k_cu_bc9527b4_271294cuda3std3__45__cpo6cbeginE,(_ZN40_INTERNAL_d7b3a345_4_k_cu_bc9527b4_271294cuda3std3__48in_placeE - _ZN40_INTERNAL_d7b3a345_4_k_cu_bc9527b4_271294cuda3std3__45__cpo6cbeginE)
_ZN40_INTERNAL_d7b3a345_4_k_cu_bc9527b4_271294cuda3std3__45__cpo6cbeginE:
	.zero		1
	.type		_ZN40_INTERNAL_d7b3a345_4_k_cu_bc9527b4_271294cuda3std3__48in_placeE,@object
	.size		_ZN40_INTERNAL_d7b3a345_4_k_cu_bc9527b4_271294cuda3std3__48in_placeE,(_ZN40_INTERNAL_d7b3a345_4_k_cu_bc9527b4_271294cuda3std6ranges3__45__cpo9iter_moveE - _ZN40_INTERNAL_d7b3a345_4_k_cu_bc9527b4_271294cuda3std3__48in_placeE)
_ZN40_INTERNAL_d7b3a345_4_k_cu_bc9527b4_271294cuda3std3__48in_placeE:
	.zero		1
	.type		_ZN40_INTERNAL_d7b3a345_4_k_cu_bc9527b4_271294cuda3std6ranges3__45__cpo9iter_moveE,@object
	.size		_ZN40_INTERNAL_d7b3a345_4_k_cu_bc9527b4_271294cuda3std6ranges3__45__cpo9iter_moveE,(_ZN40_INTERNAL_d7b3a345_4_k_cu_bc9527b4_271294cuda3std3__45__cpo5beginE - _ZN40_INTERNAL_d7b3a345_4_k_cu_bc9527b4_271294cuda3std6ranges3__45__cpo9iter_moveE)
_ZN40_INTERNAL_d7b3a345_4_k_cu_bc9527b4_271294cuda3std6ranges3__45__cpo9iter_moveE:
	.zero		1
	.type		_ZN40_INTERNAL_d7b3a345_4_k_cu_bc9527b4_271294cuda3std3__45__cpo5beginE,@object
	.size		_ZN40_INTERNAL_d7b3a345_4_k_cu_bc9527b4_271294cuda3std3__45__cpo5beginE,(_ZN40_INTERNAL_d7b3a345_4_k_cu_bc9527b4_271294cuda3std3__442_GLOBAL__N__d7b3a345_4_k_cu_bc9527b4_271296ignoreE - _ZN40_INTERNAL_d7b3a345_4_k_cu_bc9527b4_271294cuda3std3__45__cpo5beginE)
_ZN40_INTERNAL_d7b3a345_4_k_cu_bc9527b4_271294cuda3std3__45__cpo5beginE:
	.zero		1
	.type		_ZN40_INTERNAL_d7b3a345_4_k_cu_bc9527b4_271294cuda3std3__442_GLOBAL__N__d7b3a345_4_k_cu_bc9527b4_271296ignoreE,@object
	.size		_ZN40_INTERNAL_d7b3a345_4_k_cu_bc9527b4_271294cuda3std3__442_GLOBAL__N__d7b3a345_4_k_cu_bc9527b4_271296ignoreE,(_ZN40_INTERNAL_d7b3a345_4_k_cu_bc9527b4_271294cute7productE - _ZN40_INTERNAL_d7b3a345_4_k_cu_bc9527b4_271294cuda3std3__442_GLOBAL__N__d7b3a345_4_k_cu_bc9527b4_271296ignoreE)
_ZN40_INTERNAL_d7b3a345_4_k_cu_bc9527b4_271294cuda3std3__442_GLOBAL__N__d7b3a345_4_k_cu_bc9527b4_271296ignoreE:
	.zero		1
	.type		_ZN40_INTERNAL_d7b3a345_4_k_cu_bc9527b4_271294cute7productE,@object
	.size		_ZN40_INTERNAL_d7b3a345_4_k_cu_bc9527b4_271294cute7productE,(_ZN40_INTERNAL_d7b3a345_4_k_cu_bc9527b4_271294cuda3std3__45__cpo3endE - _ZN40_INTERNAL_d7b3a345_4_k_cu_bc9527b4_271294cute7productE)
_ZN40_INTERNAL_d7b3a345_4_k_cu_bc9527b4_271294cute7productE:
	.zero		1
	.type		_ZN40_INTERNAL_d7b3a345_4_k_cu_bc9527b4_271294cuda3std3__45__cpo3endE,@object
	.size		_ZN40_INTERNAL_d7b3a345_4_k_cu_bc9527b4_271294cuda3std3__45__cpo3endE,(_ZN40_INTERNAL_d7b3a345_4_k_cu_bc9527b4_271294cuda3std3__419piecewise_constructE - _ZN40_INTERNAL_d7b3a345_4_k_cu_bc9527b4_271294cuda3std3__45__cpo3endE)
_ZN40_INTERNAL_d7b3a345_4_k_cu_bc9527b4_271294cuda3std3__45__cpo3endE:
	.zero		1
	.type		_ZN40_INTERNAL_d7b3a345_4_k_cu_bc9527b4_271294cuda3std3__419piecewise_constructE,@object
	.size		_ZN40_INTERNAL_d7b3a345_4_k_cu_bc9527b4_271294cuda3std3__419piecewise_constructE,(_ZN40_INTERNAL_d7b3a345_4_k_cu_bc9527b4_271294cuda3std3__45__cpo4cendE - _ZN40_INTERNAL_d7b3a345_4_k_cu_bc9527b4_271294cuda3std3__419piecewise_constructE)
_ZN40_INTERNAL_d7b3a345_4_k_cu_bc9527b4_271294cuda3std3__419piecewise_constructE:
	.zero		1
	.type		_ZN40_INTERNAL_d7b3a345_4_k_cu_bc9527b4_271294cuda3std3__45__cpo4cendE,@object
	.size		_ZN40_INTERNAL_d7b3a345_4_k_cu_bc9527b4_271294cuda3std3__45__cpo4cendE,(_ZN40_INTERNAL_d7b3a345_4_k_cu_bc9527b4_271294cuda3std6ranges3__45__cpo4swapE - _ZN40_INTERNAL_d7b3a345_4_k_cu_bc9527b4_271294cuda3std3__45__cpo4cendE)
_ZN40_INTERNAL_d7b3a345_4_k_cu_bc9527b4_271294cuda3std3__45__cpo4cendE:
	.zero		1
	.type		_ZN40_INTERNAL_d7b3a345_4_k_cu_bc9527b4_271294cuda3std6ranges3__45__cpo4swapE,@object
	.size		_ZN40_INTERNAL_d7b3a345_4_k_cu_bc9527b4_271294cuda3std6ranges3__45__cpo4swapE,(.L_10 - _ZN40_INTERNAL_d7b3a345_4_k_cu_bc9527b4_271294cuda3std6ranges3__45__cpo4swapE)
_ZN40_INTERNAL_d7b3a345_4_k_cu_bc9527b4_271294cuda3std6ranges3__45__cpo4swapE:
	.zero		1
.L_10:


//--------------------- .nv.constant0._ZN7cutlass13device_kernelINS_4gemm6kernel13GemmUniversalIN4cute5tupleIJiiiiEEENS1_10collective13CollectiveMmaINS1_35MainloopSm100TmaUmmaWarpSpecializedILi9ELi2ELi4ENS5_IJNS4_1CILi8EEENSA_ILi1EEESC_EEEEENS5_IJNSA_ILi256EEENSA_ILi64EEENSA_ILi32EEEEEEfNS5_IJlSC_lEEEfSJ_NS4_8TiledMMAINS4_8MMA_AtomIJNS4_23SM100_MMA_TF32_2x1SM_SSINS_10tfloat32_tESN_fLi256ELi64ELNS4_4UMMA5MajorE0ELSP_0ELNSO_7ScaleInE0ELSQ_0EEEEEENS4_6LayoutINS5_IJSC_SC_SC_EEENS5_IJNSA_ILi0EEESV_SV_EEEEENS5_IJNS4_10UnderscoreESY_SY_EEEEENS4_18SM100_TMA_2SM_LOADENS4_14ComposedLayoutINS4_7SwizzleILi3ELi4ELi3EEENS4_18smem_ptr_flag_bitsILi32EEENST_INS5_IJSB_SH_EEENS5_IJSH_SC_EEEEEEEvNS4_8identityENS4_28SM100_TMA_2SM_LOAD_MULTICASTES1A_vS1B_EENS_8epilogue10collective18CollectiveEpilogueINS1E_23Sm100TmaWarpSpecializedILi4ELi2ELi16ELb1ELb0EEEJNS5_IJNSA_ILi128EEESG_SH_EEENS5_IJNST_IS1J_SC_EENST_INSA_ILi16EEESC_EEEEEfSJ_fSJ_NS1E_6fusion15FusionCallbacksIS1I_NS1P_17LinearCombinationIffffLNS_15FloatRoundStyleE2EEES1K_S1O_JEEENS4_5SM1004TMEM4LOAD26SM100_TMEM_LOAD_32dp32b16xENS4_13SM90_TMA_LOADENS12_INS13_ILi2ELi4ELi3EEES16_NST_INS5_IJSB_S1M_EEENS5_IJS1M_SC_EEEEEEENS4_39AutoVectorizingCopyWithAssumedAlignmentILi128EEENS4_14SM90_TMA_STOREES24_S26_S26_EEEvvEEEEvNT_6ParamsE --------------------------
	.section	.nv.constant0._ZN7cutlass13device_kernelINS_4gemm6kernel13GemmUniversalIN4cute5tupleIJiiiiEEENS1_10collective13CollectiveMmaINS1_35MainloopSm100TmaUmmaWarpSpecializedILi9ELi2ELi4ENS5_IJNS4_1CILi8EEENSA_ILi1EEESC_EEEEENS5_IJNSA_ILi256EEENSA_ILi64EEENSA_ILi32EEEEEEfNS5_IJlSC_lEEEfSJ_NS4_8TiledMMAINS4_8MMA_AtomIJNS4_23SM100_MMA_TF32_2x1SM_SSINS_10tfloat32_tESN_fLi256ELi64ELNS4_4UMMA5MajorE0ELSP_0ELNSO_7ScaleInE0ELSQ_0EEEEEENS4_6LayoutINS5_IJSC_SC_SC_EEENS5_IJNSA_ILi0EEESV_SV_EEEEENS5_IJNS4_10UnderscoreESY_SY_EEEEENS4_18SM100_TMA_2SM_LOADENS4_14ComposedLayoutINS4_7SwizzleILi3ELi4ELi3EEENS4_18smem_ptr_flag_bitsILi32EEENST_INS5_IJSB_SH_EEENS5_IJSH_SC_EEEEEEEvNS4_8identityENS4_28SM100_TMA_2SM_LOAD_MULTICASTES1A_vS1B_EENS_8epilogue10collective18CollectiveEpilogueINS1E_23Sm100TmaWarpSpecializedILi4ELi2ELi16ELb1ELb0EEEJNS5_IJNSA_ILi128EEESG_SH_EEENS5_IJNST_IS1J_SC_EENST_INSA_ILi16EEESC_EEEEEfSJ_fSJ_NS1E_6fusion15FusionCallbacksIS1I_NS1P_17LinearCombinationIffffLNS_15FloatRoundStyleE2EEES1K_S1O_JEEENS4_5SM1004TMEM4LOAD26SM100_TMEM_LOAD_32dp32b16xENS4_13SM90_TMA_LOADENS12_INS13_ILi2ELi4ELi3EEES16_NST_INS5_IJSB_S1M_EEENS5_IJS1M_SC_EEEEEEENS4_39AutoVectorizingCopyWithAssumedAlignmentILi128EEENS4_14SM90_TMA_STOREES24_S26_S26_EEEvvEEEEvNT_6ParamsE,"a",@progbits
	.sectionflags	@""
	.align	4
.nv.constant0._ZN7cutlass13device_kernelINS_4gemm6kernel13GemmUniversalIN4cute5tupleIJiiiiEEENS1_10collective13CollectiveMmaINS1_35MainloopSm100TmaUmmaWarpSpecializedILi9ELi2ELi4ENS5_IJNS4_1CILi8EEENSA_ILi1EEESC_EEEEENS5_IJNSA_ILi256EEENSA_ILi64EEENSA_ILi32EEEEEEfNS5_IJlSC_lEEEfSJ_NS4_8TiledMMAINS4_8MMA_AtomIJNS4_23SM100_MMA_TF32_2x1SM_SSINS_10tfloat32_tESN_fLi256ELi64ELNS4_4UMMA5MajorE0ELSP_0ELNSO_7ScaleInE0ELSQ_0EEEEEENS4_6LayoutINS5_IJSC_SC_SC_EEENS5_IJNSA_ILi0EEESV_SV_EEEEENS5_IJNS4_10UnderscoreESY_SY_EEEEENS4_18SM100_TMA_2SM_LOADENS4_14ComposedLayoutINS4_7SwizzleILi3ELi4ELi3EEENS4_18smem_ptr_flag_bitsILi32EEENST_INS5_IJSB_SH_EEENS5_IJSH_SC_EEEEEEEvNS4_8identityENS4_28SM100_TMA_2SM_LOAD_MULTICASTES1A_vS1B_EENS_8epilogue10collective18CollectiveEpilogueINS1E_23Sm100TmaWarpSpecializedILi4ELi2ELi16ELb1ELb0EEEJNS5_IJNSA_ILi128EEESG_SH_EEENS5_IJNST_IS1J_SC_EENST_INSA_ILi16EEESC_EEEEEfSJ_fSJ_NS1E_6fusion15FusionCallbacksIS1I_NS1P_17LinearCombinationIffffLNS_15FloatRoundStyleE2EEES1K_S1O_JEEENS4_5SM1004TMEM4LOAD26SM100_TMEM_LOAD_32dp32b16xENS4_13SM90_TMA_LOADENS12_INS13_ILi2ELi4ELi3EEES16_NST_INS5_IJSB_S1M_EEENS5_IJS1M_SC_EEEEEEENS4_39AutoVectorizingCopyWithAssumedAlignmentILi128EEENS4_14SM90_TMA_STOREES24_S26_S26_EEEvvEEEEvNT_6ParamsE:
	.zero		2944


//--------------------- SYMBOLS --------------------------

	.type		.nv.reservedSmem.offset0,@object
	.size		.nv.reservedSmem.offset0,0x4
	.type		.nv.reservedSmem.cap,@object
	.size		.nv.reservedSmem.cap,0x4
	.type		__assertfail,@function
